	.headerflags	@"EF_CUDA_TEXMODE_UNIFIED EF_CUDA_64BIT_ADDRESS EF_CUDA_SM89 EF_CUDA_VIRTUAL_SM(EF_CUDA_SM89)"
	.elftype	@"ET_EXEC"


//--------------------- .nv.info                  --------------------------
	.section	.nv.info,"",@"SHT_CUDA_INFO"
	.align	4


	//----- nvinfo : EIATTR_REGCOUNT
	.align		4
        /*0000*/ 	.byte	0x04, 0x2f
        /*0002*/ 	.short	(.L_2 - .L_1)
	.align		4
.L_1:
        /*0004*/ 	.word	index@(triton__0d1d2de3de)
        /*0008*/ 	.word	0x0000001f


	//----- nvinfo : EIATTR_MAX_STACK_SIZE
	.align		4
.L_2:
        /*000c*/ 	.byte	0x04, 0x23
        /*000e*/ 	.short	(.L_4 - .L_3)
	.align		4
.L_3:
        /*0010*/ 	.word	index@(triton__0d1d2de3de)
        /*0014*/ 	.word	0x00000000


	//----- nvinfo : EIATTR_MIN_STACK_SIZE
	.align		4
.L_4:
        /*0018*/ 	.byte	0x04, 0x12
        /*001a*/ 	.short	(.L_6 - .L_5)
	.align		4
.L_5:
        /*001c*/ 	.word	index@(triton__0d1d2de3de)
        /*0020*/ 	.word	0x00000000


	//----- nvinfo : EIATTR_FRAME_SIZE
	.align		4
.L_6:
        /*0024*/ 	.byte	0x04, 0x11
        /*0026*/ 	.short	(.L_8 - .L_7)
	.align		4
.L_7:
        /*0028*/ 	.word	index@(triton__0d1d2de3de)
        /*002c*/ 	.word	0x00000000
.L_8:


//--------------------- .nv.info.triton__0d1d2de3de --------------------------
	.section	.nv.info.triton__0d1d2de3de,"",@"SHT_CUDA_INFO"
	.align	4


	//----- nvinfo : EIATTR_CUDA_API_VERSION
	.align		4
        /*0000*/ 	.byte	0x04, 0x37
        /*0002*/ 	.short	(.L_10 - .L_9)
.L_9:
        /*0004*/ 	.word	0x0000007b


	//----- nvinfo : EIATTR_PARAM_CBANK
	.align		4
.L_10:
        /*0008*/ 	.byte	0x04, 0x0a
        /*000a*/ 	.short	(.L_12 - .L_11)
	.align		4
.L_11:
        /*000c*/ 	.word	index@(.nv.constant0.triton__0d1d2de3de)
        /*0010*/ 	.short	0x0160
        /*0012*/ 	.short	0x0018


	//----- nvinfo : EIATTR_CBANK_PARAM_SIZE
	.align		4
.L_12:
        /*0014*/ 	.byte	0x03, 0x19
        /*0016*/ 	.short	0x0018


	//----- nvinfo : EIATTR_KPARAM_INFO
	.align		4
        /*0018*/ 	.byte	0x04, 0x17
        /*001a*/ 	.short	(.L_14 - .L_13)
.L_13:
        /*001c*/ 	.word	0x00000000
        /*0020*/ 	.short	0x0003
        /*0022*/ 	.short	0x0014
        /*0024*/ 	.byte	0x00, 0xf0, 0x11, 0x00


	//----- nvinfo : EIATTR_KPARAM_INFO
	.align		4
.L_14:
        /*0028*/ 	.byte	0x04, 0x17
        /*002a*/ 	.short	(.L_16 - .L_15)
.L_15:
        /*002c*/ 	.word	0x00000000
        /*0030*/ 	.short	0x0002
        /*0032*/ 	.short	0x0010
        /*0034*/ 	.byte	0x00, 0xf0, 0x11, 0x00


	//----- nvinfo : EIATTR_KPARAM_INFO
	.align		4
.L_16:
        /*0038*/ 	.byte	0x04, 0x17
        /*003a*/ 	.short	(.L_18 - .L_17)
.L_17:
        /*003c*/ 	.word	0x00000000
        /*0040*/ 	.short	0x0001
        /*0042*/ 	.short	0x0008
        /*0044*/ 	.byte	0x00, 0xf0, 0x21, 0x00


	//----- nvinfo : EIATTR_KPARAM_INFO
	.align		4
.L_18:
        /*0048*/ 	.byte	0x04, 0x17
        /*004a*/ 	.short	(.L_20 - .L_19)
.L_19:
        /*004c*/ 	.word	0x00000000
        /*0050*/ 	.short	0x0000
        /*0052*/ 	.short	0x0000
        /*0054*/ 	.byte	0x00, 0xf0, 0x21, 0x00


	//----- nvinfo : EIATTR_MAXREG_COUNT
	.align		4
.L_20:
        /*0058*/ 	.byte	0x03, 0x1b
        /*005a*/ 	.short	0x00ff


	//----- nvinfo : EIATTR_COOP_GROUP_MASK_REGIDS
	.align		4
        /*005c*/ 	.byte	0x04, 0x29
        /*005e*/ 	.short	(.L_22 - .L_21)


	//   ....[0]....
.L_21:
        /*0060*/ 	.word	0xffffffff


	//   ....[1]....
        /*0064*/ 	.word	0xffffffff


	//   ....[2]....
        /*0068*/ 	.word	0xffffffff


	//   ....[3]....
        /*006c*/ 	.word	0xffffffff


	//   ....[4]....
        /*0070*/ 	.word	0xffffffff


	//   ....[5]....
        /*0074*/ 	.word	0xffffffff


	//   ....[6]....
        /*0078*/ 	.word	0xffffffff


	//   ....[7]....
        /*007c*/ 	.word	0xffffffff


	//   ....[8]....
        /*0080*/ 	.word	0xffffffff


	//   ....[9]....
        /*0084*/ 	.word	0xffffffff


	//   ....[10]....
        /*0088*/ 	.word	0xffffffff


	//   ....[11]....
        /*008c*/ 	.word	0xffffffff


	//   ....[12]....
        /*0090*/ 	.word	0xffffffff


	//   ....[13]....
        /*0094*/ 	.word	0xffffffff


	//   ....[14]....
        /*0098*/ 	.word	0xffffffff


	//   ....[15]....
        /*009c*/ 	.word	0xffffffff


	//----- nvinfo : EIATTR_COOP_GROUP_INSTR_OFFSETS
	.align		4
.L_22:
        /*00a0*/ 	.byte	0x04, 0x28
        /*00a2*/ 	.short	(.L_24 - .L_23)


	//   ....[0]....
.L_23:
        /*00a4*/ 	.word	0x00001130


	//   ....[1]....
        /*00a8*/ 	.word	0x00001170


	//   ....[2]....
        /*00ac*/ 	.word	0x000011b0


	//   ....[3]....
        /*00b0*/ 	.word	0x000011f0


	//   ....[4]....
        /*00b4*/ 	.word	0x00001240


	//   ....[5]....
        /*00b8*/ 	.word	0x000012a0


	//   ....[6]....
        /*00bc*/ 	.word	0x00001300


	//   ....[7]....
        /*00c0*/ 	.word	0x00001350


	//   ....[8]....
        /*00c4*/ 	.word	0x000017c0


	//   ....[9]....
        /*00c8*/ 	.word	0x000017e0


	//   ....[10]....
        /*00cc*/ 	.word	0x00001800


	//   ....[11]....
        /*00d0*/ 	.word	0x00001820


	//   ....[12]....
        /*00d4*/ 	.word	0x00001840


	//   ....[13]....
        /*00d8*/ 	.word	0x00001890


	//   ....[14]....
        /*00dc*/ 	.word	0x000018b0


	//   ....[15]....
        /*00e0*/ 	.word	0x000018d0


	//----- nvinfo : EIATTR_EXIT_INSTR_OFFSETS
	.align		4
.L_24:
        /*00e4*/ 	.byte	0x04, 0x1c
        /*00e6*/ 	.short	(.L_26 - .L_25)


	//   ....[0]....
.L_25:
        /*00e8*/ 	.word	0x00002bc0


	//----- nvinfo : EIATTR_MAX_THREADS
	.align		4
.L_26:
        /*00ec*/ 	.byte	0x04, 0x05
        /*00ee*/ 	.short	(.L_28 - .L_27)
.L_27:
        /*00f0*/ 	.word	0x00000100
        /*00f4*/ 	.word	0x00000001
        /*00f8*/ 	.word	0x00000001


	//----- nvinfo : EIATTR_CRS_STACK_SIZE
	.align		4
.L_28:
        /*00fc*/ 	.byte	0x04, 0x1e
        /*00fe*/ 	.short	(.L_30 - .L_29)
.L_29:
        /*0100*/ 	.word	0x00000000
.L_30:


//--------------------- .nv.rel.action            --------------------------
	.section	.nv.rel.action,"",@"SHT_CUDA_RELOCINFO"
	.align	8
	.sectionentsize	8
        /*0000*/ 	.byte	0x73, 0x00, 0x00, 0x00, 0x00, 0x00, 0x00, 0x00, 0x00, 0x00, 0x00, 0x11, 0x25, 0x00, 0x05, 0x36


//--------------------- .nv.constant0.triton__0d1d2de3de --------------------------
	.section	.nv.constant0.triton__0d1d2de3de,"a",@progbits
	.align	4
.nv.constant0.triton__0d1d2de3de:
	.zero		376


//--------------------- .text.triton__0d1d2de3de  --------------------------
	.section	.text.triton__0d1d2de3de,"ax",@progbits
	.sectionflags	@"SHF_BARRIERS=1"
	.sectioninfo	@"SHI_REGISTERS=31"
	.align	128
        .global         triton__0d1d2de3de
        .type           triton__0d1d2de3de,@function
        .size           triton__0d1d2de3de,(.L_x_49 - triton__0d1d2de3de)
        .other          triton__0d1d2de3de,@"STO_CUDA_ENTRY STV_DEFAULT"
triton__0d1d2de3de:
.text.triton__0d1d2de3de:
[----:B------:R-:W-:-:S02]  /*0000*/  MOV R1, c[0x0][0x28] ;  /* 0x00000a0000017a02 */ /* 0x000fc40000000f00 */
[----:B------:R-:W0:Y:S01]  /*0010*/  S2R R9, SR_TID.X ;  /* 0x0000000000097919 */ /* 0x000e220000002100 */
[----:B------:R-:W-:Y:S01]  /*0020*/  MOV R3, 0x2 ;  /* 0x0000000200037802 */ /* 0x000fe20000000f00 */
[----:B------:R-:W-:Y:S02]  /*0030*/  ULDC.64 UR4, c[0x0][0x118] ;  /* 0x0000460000047ab9 */ /* 0x000fe40000000a00 */
[----:B------:R-:W1:Y:S01]  /*0040*/  S2R R11, SR_CTAID.X ;  /* 0x00000000000b7919 */ /* 0x000e620000002500 */
[----:B0-----:R-:W-:-:S04]  /*0050*/  SHF.L.U32 R10, R9, 0x3, RZ ;  /* 0x00000003090a7819 */ /* 0x001fc800000006ff */
[----:B------:R-:W-:-:S04]  /*0060*/  LOP3.LUT R10, R10, 0x7f8, RZ, 0xc0, !PT ;  /* 0x000007f80a0a7812 */ /* 0x000fc800078ec0ff */
[----:B-1----:R-:W-:-:S05]  /*0070*/  LEA R8, R11, R10, 0xb ;  /* 0x0000000a0b087211 */ /* 0x002fca00078e58ff */
[----:B------:R-:W-:-:S05]  /*0080*/  IMAD.WIDE R2, R8, R3, c[0x0][0x160] ;  /* 0x0000580008027625 */ /* 0x000fca00078e0203 */
[----:B------:R-:W2:Y:S01]  /*0090*/  LDG.E.EL.128 R4, [R2.64] ;  /* 0x0000000402047981 */ /* 0x000ea2000c2e1d00 */
[----:B------:R-:W-:Y:S01]  /*00a0*/  BSSY B0, `(.L_x_0) ;  /* 0x0000026000007945 */ /* 0x000fe20003800000 */
[----:B--2---:R-:W-:Y:S02]  /*00b0*/  SHF.L.U32 R0, R4, 0x10, RZ ;  /* 0x0000001004007819 */ /* 0x004fe400000006ff */
[----:B------:R-:W-:Y:S02]  /*00c0*/  SHF.L.U32 R13, R5, 0x10, RZ ;  /* 0x00000010050d7819 */ /* 0x000fe400000006ff */
[----:B------:R-:W-:Y:S01]  /*00d0*/  SHF.L.U32 R14, R6, 0x10, RZ ;  /* 0x00000010060e7819 */ /* 0x000fe200000006ff */
[----:B------:R-:W-:Y:S01]  /*00e0*/  FMUL R12, R0, 0.0625 ;  /* 0x3d800000000c7820 */ /* 0x000fe20000400000 */
[----:B------:R-:W-:Y:S01]  /*00f0*/  PRMT R0, R4, 0x7632, R0 ;  /* 0x0000763204007816 */ /* 0x000fe20000000000 */
[----:B------:R-:W-:Y:S02]  /*0100*/  FMUL R15, R13, 0.0625 ;  /* 0x3d8000000d0f7820 */ /* 0x000fe40000400000 */
[----:B------:R-:W-:Y:S01]  /*0110*/  FMUL R4, R12, 0.019999999552965164185 ;  /* 0x3ca3d70a0c047820 */ /* 0x000fe20000400000 */
[----:B------:R-:W-:-:S02]  /*0120*/  PRMT R12, R5, 0x7632, R12 ;  /* 0x00007632050c7816 */ /* 0x000fc4000000000c */
[----:B------:R-:W-:Y:S01]  /*0130*/  SHF.L.U32 R0, R0, 0x10, RZ ;  /* 0x0000001000007819 */ /* 0x000fe200000006ff */
[----:B------:R-:W-:Y:S01]  /*0140*/  FADD.FTZ R17, |R4|, -RZ ;  /* 0x800000ff04117221 */ /* 0x000fe20000010200 */
[----:B------:R-:W-:Y:S02]  /*0150*/  PRMT R5, R6, 0x7632, R5 ;  /* 0x0000763206057816 */ /* 0x000fe40000000005 */
[----:B------:R-:W-:Y:S01]  /*0160*/  SHF.L.U32 R6, R12, 0x10, RZ ;  /* 0x000000100c067819 */ /* 0x000fe200000006ff */
[----:B------:R-:W-:Y:S01]  /*0170*/  FMUL R0, R0, 0.0625 ;  /* 0x3d80000000007820 */ /* 0x000fe20000400000 */
[----:B------:R-:W-:Y:S01]  /*0180*/  FSETP.GE.AND P0, PT, R17, 0.60000002384185791016, PT ;  /* 0x3f19999a1100780b */ /* 0x000fe20003f06000 */
[----:B------:R-:W-:Y:S01]  /*0190*/  FMUL R12, R14, 0.0625 ;  /* 0x3d8000000e0c7820 */ /* 0x000fe20000400000 */
[----:B------:R-:W-:Y:S01]  /*01a0*/  SHF.L.U32 R13, R5, 0x10, RZ ;  /* 0x00000010050d7819 */ /* 0x000fe200000006ff */
[----:B------:R-:W-:Y:S01]  /*01b0*/  FMUL R16, R6, 0.0625 ;  /* 0x3d80000006107820 */ /* 0x000fe20000400000 */
[----:B------:R-:W-:Y:S01]  /*01c0*/  FMUL R6, R15, 0.019999999552965164185 ;  /* 0x3ca3d70a0f067820 */ /* 0x000fe20000400000 */
[----:B------:R-:W-:-:S08]  /*01d0*/  FMUL R5, R0, 0.019999999552965164185 ;  /* 0x3ca3d70a00057820 */ /* 0x000fd00000400000 */
[----:B------:R-:W-:Y:S05]  /*01e0*/  @!P0 BRA `(.L_x_1) ;  /* 0x000000a000008947 */ /* 0x000fea0003800000 */
[C---:B------:R-:W-:Y:S01]  /*01f0*/  FMUL R0, R17.reuse, 2.8853900432586669922 ;  /* 0x4038aa3b11007820 */ /* 0x040fe20000400000 */
[----:B------:R-:W-:Y:S02]  /*0200*/  MOV R15, 0x3f800000 ;  /* 0x3f800000000f7802 */ /* 0x000fe40000000f00 */
[----:B------:R-:W-:-:S03]  /*0210*/  FSETP.GE.AND P0, PT, R17, 9.010913848876953125, PT ;  /* 0x41102cb41100780b */ /* 0x000fc60003f06000 */
[----:B------:R-:W0:Y:S02]  /*0220*/  MUFU.EX2 R0, R0 ;  /* 0x0000000000007308 */ /* 0x000e240000000800 */
[----:B0-----:R-:W-:-:S06]  /*0230*/  FADD R14, R0, 1 ;  /* 0x3f800000000e7421 */ /* 0x001fcc0000000000 */
[----:B------:R-:W0:Y:S02]  /*0240*/  MUFU.RCP R14, R14 ;  /* 0x0000000e000e7308 */ /* 0x000e240000001000 */
[----:B0-----:R-:W-:-:S05]  /*0250*/  FFMA.FTZ R15, R14, -2, R15 ;  /* 0xc00000000e0f7823 */ /* 0x001fca000001000f */
[----:B------:R-:W-:-:S04]  /*0260*/  FSEL R15, R15, 1, !P0 ;  /* 0x3f8000000f0f7808 */ /* 0x000fc80004000000 */
[----:B------:R-:W-:Y:S01]  /*0270*/  LOP3.LUT R4, R15, 0x80000000, R4, 0xf8, !PT ;  /* 0x800000000f047812 */ /* 0x000fe200078ef804 */
[----:B------:R-:W-:Y:S05]  /*0280*/  BRA `(.L_x_2) ;  /* 0x0000007000007947 */ /* 0x000fea0003800000 */
.L_x_1:
[----:B------:R-:W-:Y:S01]  /*0290*/  MOV R0, 0x3c80f082 ;  /* 0x3c80f08200007802 */ /* 0x000fe20000000f00 */
[----:B------:R-:W-:-:S04]  /*02a0*/  FMUL R15, R4, R4 ;  /* 0x00000004040f7220 */ /* 0x000fc80000400000 */
[----:B------:R-:W-:-:S04]  /*02b0*/  FFMA.FTZ R0, R15, R0, -0.052303962409496307373 ;  /* 0xbd563cae0f007423 */ /* 0x000fc80000010000 */
[----:B------:R-:W-:-:S04]  /*02c0*/  FFMA.FTZ R0, R15, R0, 0.1331529766321182251 ;  /* 0x3e0859410f007423 */ /* 0x000fc80000010000 */
[----:B------:R-:W-:-:S04]  /*02d0*/  FFMA.FTZ R0, R15, R0, -0.33332768082618713379 ;  /* 0xbeaaa9ed0f007423 */ /* 0x000fc80000010000 */
[----:B------:R-:W-:-:S04]  /*02e0*/  FFMA.FTZ R15, R15, R0, RZ ;  /* 0x000000000f0f7223 */ /* 0x000fc800000100ff */
[----:B------:R-:W-:-:S02]  /*02f0*/  FFMA.FTZ R4, R4, R15, R4 ;  /* 0x0000000f04047223 */ /* 0x000fc40000010004 */
.L_x_2:
[----:B------:R-:W-:Y:S05]  /*0300*/  BSYNC B0 ;  /* 0x0000000000007941 */ /* 0x000fea0003800000 */
.L_x_0:
[----:B------:R-:W-:Y:S01]  /*0310*/  FADD.FTZ R18, |R5|, -RZ ;  /* 0x800000ff05127221 */ /* 0x000fe20000010200 */
[----:B------:R-:W-:Y:S01]  /*0320*/  BSSY B0, `(.L_x_3) ;  /* 0x0000017000007945 */ /* 0x000fe20003800000 */
[----:B------:R-:W-:Y:S01]  /*0330*/  FMUL R14, R13, 0.0625 ;  /* 0x3d8000000d0e7820 */ /* 0x000fe20000400000 */
[----:B------:R-:W-:Y:S01]  /*0340*/  FMUL R13, R16, 0.019999999552965164185 ;  /* 0x3ca3d70a100d7820 */ /* 0x000fe20000400000 */
[----:B------:R-:W-:Y:S02]  /*0350*/  SHF.L.U32 R15, R7, 0x10, RZ ;  /* 0x00000010070f7819 */ /* 0x000fe400000006ff */
[----:B------:R-:W-:-:S13]  /*0360*/  FSETP.GE.AND P0, PT, R18, 0.60000002384185791016, PT ;  /* 0x3f19999a1200780b */ /* 0x000fda0003f06000 */
        /* <DEDUP_REMOVED lines=11> */
.L_x_4:
[----:B------:R-:W-:Y:S01]  /*0420*/  MOV R0, 0x3c80f082 ;  /* 0x3c80f08200007802 */ /* 0x000fe20000000f00 */
[----:B------:R-:W-:-:S04]  /*0430*/  FMUL R17, R5, R5 ;  /* 0x0000000505117220 */ /* 0x000fc80000400000 */
[----:B------:R-:W-:-:S04]  /*0440*/  FFMA.FTZ R0, R17, R0, -0.052303962409496307373 ;  /* 0xbd563cae11007423 */ /* 0x000fc80000010000 */
[----:B------:R-:W-:-:S04]  /*0450*/  FFMA.FTZ R0, R17, R0, 0.1331529766321182251 ;  /* 0x3e08594111007423 */ /* 0x000fc80000010000 */
[----:B------:R-:W-:-:S04]  /*0460*/  FFMA.FTZ R0, R17, R0, -0.33332768082618713379 ;  /* 0xbeaaa9ed11007423 */ /* 0x000fc80000010000 */
[----:B------:R-:W-:-:S04]  /*0470*/  FFMA.FTZ R0, R17, R0, RZ ;  /* 0x0000000011007223 */ /* 0x000fc800000100ff */
[----:B------:R-:W-:-:S02]  /*0480*/  FFMA.FTZ R5, R5, R0, R5 ;  /* 0x0000000005057223 */ /* 0x000fc40000010005 */
.L_x_5:
[----:B------:R-:W-:Y:S05]  /*0490*/  BSYNC B0 ;  /* 0x0000000000007941 */ /* 0x000fea0003800000 */
.L_x_3:
[----:B------:R-:W-:Y:S01]  /*04a0*/  FADD.FTZ R19, |R6|, -RZ ;  /* 0x800000ff06137221 */ /* 0x000fe20000010200 */
[----:B------:R-:W-:Y:S01]  /*04b0*/  PRMT R16, R7, 0x7632, R16 ;  /* 0x0000763207107816 */ /* 0x000fe20000000010 */
[----:B------:R-:W-:Y:S01]  /*04c0*/  BSSY B0, `(.L_x_6) ;  /* 0x0000016000007945 */ /* 0x000fe20003800000 */
[----:B------:R-:W-:Y:S02]  /*04d0*/  FMUL R12, R12, 0.019999999552965164185 ;  /* 0x3ca3d70a0c0c7820 */ /* 0x000fe40000400000 */
[----:B------:R-:W-:Y:S02]  /*04e0*/  FSETP.GE.AND P0, PT, R19, 0.60000002384185791016, PT ;  /* 0x3f19999a1300780b */ /* 0x000fe40003f06000 */
[----:B------:R-:W-:-:S11]  /*04f0*/  SHF.L.U32 R16, R16, 0x10, RZ ;  /* 0x0000001010107819 */ /* 0x000fd600000006ff */
        /* <DEDUP_REMOVED lines=11> */
.L_x_7:
[----:B------:R-:W-:Y:S01]  /*05b0*/  MOV R0, 0x3c80f082 ;  /* 0x3c80f08200007802 */ /* 0x000fe20000000f00 */
[----:B------:R-:W-:-:S04]  /*05c0*/  FMUL R7, R6, R6 ;  /* 0x0000000606077220 */ /* 0x000fc80000400000 */
[----:B------:R-:W-:-:S04]  /*05d0*/  FFMA.FTZ R0, R7, R0, -0.052303962409496307373 ;  /* 0xbd563cae07007423 */ /* 0x000fc80000010000 */
[----:B------:R-:W-:-:S04]  /*05e0*/  FFMA.FTZ R0, R7, R0, 0.1331529766321182251 ;  /* 0x3e08594107007423 */ /* 0x000fc80000010000 */
[----:B------:R-:W-:-:S04]  /*05f0*/  FFMA.FTZ R0, R7, R0, -0.33332768082618713379 ;  /* 0xbeaaa9ed07007423 */ /* 0x000fc80000010000 */
[----:B------:R-:W-:-:S04]  /*0600*/  FFMA.FTZ R7, R7, R0, RZ ;  /* 0x0000000007077223 */ /* 0x000fc800000100ff */
[----:B------:R-:W-:-:S02]  /*0610*/  FFMA.FTZ R7, R6, R7, R6 ;  /* 0x0000000706077223 */ /* 0x000fc40000010006 */
.L_x_8:
[----:B------:R-:W-:Y:S05]  /*0620*/  BSYNC B0 ;  /* 0x0000000000007941 */ /* 0x000fea0003800000 */
.L_x_6:
[----:B------:R-:W-:Y:S01]  /*0630*/  FADD.FTZ R19, |R13|, -RZ ;  /* 0x800000ff0d137221 */ /* 0x000fe20000010200 */
[----:B------:R-:W-:Y:S01]  /*0640*/  BSSY B0, `(.L_x_9) ;  /* 0x0000017000007945 */ /* 0x000fe20003800000 */
[----:B------:R-:W-:Y:S01]  /*0650*/  FMUL R14, R14, 0.019999999552965164185 ;  /* 0x3ca3d70a0e0e7820 */ /* 0x000fe20000400000 */
[----:B------:R-:W-:Y:S01]  /*0660*/  FMUL R17, R15, 0.0625 ;  /* 0x3d8000000f117820 */ /* 0x000fe20000400000 */
[----:B------:R-:W-:Y:S02]  /*0670*/  SHF.R.S32.HI R18, RZ, 0x1f, R11 ;  /* 0x0000001fff127819 */ /* 0x000fe4000001140b */
        /* <DEDUP_REMOVED lines=12> */
.L_x_10:
[----:B------:R-:W-:Y:S01]  /*0740*/  MOV R0, 0x3c80f082 ;  /* 0x3c80f08200007802 */ /* 0x000fe20000000f00 */
[----:B------:R-:W-:-:S04]  /*0750*/  FMUL R15, R13, R13 ;  /* 0x0000000d0d0f7220 */ /* 0x000fc80000400000 */
[----:B------:R-:W-:-:S04]  /*0760*/  FFMA.FTZ R0, R15, R0, -0.052303962409496307373 ;  /* 0xbd563cae0f007423 */ /* 0x000fc80000010000 */
[----:B------:R-:W-:-:S04]  /*0770*/  FFMA.FTZ R0, R15, R0, 0.1331529766321182251 ;  /* 0x3e0859410f007423 */ /* 0x000fc80000010000 */
[----:B------:R-:W-:-:S04]  /*0780*/  FFMA.FTZ R0, R15, R0, -0.33332768082618713379 ;  /* 0xbeaaa9ed0f007423 */ /* 0x000fc80000010000 */
[----:B------:R-:W-:-:S04]  /*0790*/  FFMA.FTZ R0, R15, R0, RZ ;  /* 0x000000000f007223 */ /* 0x000fc800000100ff */
[----:B------:R-:W-:-:S02]  /*07a0*/  FFMA.FTZ R6, R13, R0, R13 ;  /* 0x000000000d067223 */ /* 0x000fc4000001000d */
.L_x_11:
[----:B------:R-:W-:Y:S05]  /*07b0*/  BSYNC B0 ;  /* 0x0000000000007941 */ /* 0x000fea0003800000 */
.L_x_9:
[----:B------:R-:W-:Y:S01]  /*07c0*/  FADD.FTZ R19, |R12|, -RZ ;  /* 0x800000ff0c137221 */ /* 0x000fe20000010200 */
[----:B------:R-:W-:Y:S01]  /*07d0*/  BSSY B0, `(.L_x_12) ;  /* 0x0000015000007945 */ /* 0x000fe20003800000 */
[----:B------:R-:W-:-:S03]  /*07e0*/  FMUL R13, R16, 0.0625 ;  /* 0x3d800000100d7820 */ /* 0x000fc60000400000 */
        /* <DEDUP_REMOVED lines=12> */
.L_x_13:
[----:B------:R-:W-:Y:S01]  /*08b0*/  MOV R0, 0x3c80f082 ;  /* 0x3c80f08200007802 */ /* 0x000fe20000000f00 */
[----:B------:R-:W-:-:S04]  /*08c0*/  FMUL R15, R12, R12 ;  /* 0x0000000c0c0f7220 */ /* 0x000fc80000400000 */
[----:B------:R-:W-:-:S04]  /*08d0*/  FFMA.FTZ R0, R15, R0, -0.052303962409496307373 ;  /* 0xbd563cae0f007423 */ /* 0x000fc80000010000 */
[----:B------:R-:W-:-:S04]  /*08e0*/  FFMA.FTZ R0, R15, R0, 0.1331529766321182251 ;  /* 0x3e0859410f007423 */ /* 0x000fc80000010000 */
[----:B------:R-:W-:-:S04]  /*08f0*/  FFMA.FTZ R0, R15, R0, -0.33332768082618713379 ;  /* 0xbeaaa9ed0f007423 */ /* 0x000fc80000010000 */
[----:B------:R-:W-:-:S04]  /*0900*/  FFMA.FTZ R15, R15, R0, RZ ;  /* 0x000000000f0f7223 */ /* 0x000fc800000100ff */
[----:B------:R-:W-:-:S02]  /*0910*/  FFMA.FTZ R15, R12, R15, R12 ;  /* 0x0000000f0c0f7223 */ /* 0x000fc4000001000c */
.L_x_14:
[----:B------:R-:W-:Y:S05]  /*0920*/  BSYNC B0 ;  /* 0x0000000000007941 */ /* 0x000fea0003800000 */
.L_x_12:
[----:B------:R-:W-:Y:S01]  /*0930*/  FADD.FTZ R20, |R14|, -RZ ;  /* 0x800000ff0e147221 */ /* 0x000fe20000010200 */
[----:B------:R-:W-:Y:S01]  /*0940*/  BSSY B0, `(.L_x_15) ;  /* 0x0000016000007945 */ /* 0x000fe20003800000 */
[----:B------:R-:W-:Y:S01]  /*0950*/  LEA.HI R18, R18, R11, RZ, 0xb ;  /* 0x0000000b12127211 */ /* 0x000fe200078f58ff */
[----:B------:R-:W-:Y:S02]  /*0960*/  FMUL R17, R17, 0.019999999552965164185 ;  /* 0x3ca3d70a11117820 */ /* 0x000fe40000400000 */
        /* <DEDUP_REMOVED lines=12> */
.L_x_16:
[----:B------:R-:W-:Y:S01]  /*0a30*/  MOV R0, 0x3c80f082 ;  /* 0x3c80f08200007802 */ /* 0x000fe20000000f00 */
[----:B------:R-:W-:-:S04]  /*0a40*/  FMUL R19, R14, R14 ;  /* 0x0000000e0e137220 */ /* 0x000fc80000400000 */
[----:B------:R-:W-:-:S04]  /*0a50*/  FFMA.FTZ R0, R19, R0, -0.052303962409496307373 ;  /* 0xbd563cae13007423 */ /* 0x000fc80000010000 */
[----:B------:R-:W-:-:S04]  /*0a60*/  FFMA.FTZ R0, R19, R0, 0.1331529766321182251 ;  /* 0x3e08594113007423 */ /* 0x000fc80000010000 */
[----:B------:R-:W-:-:S04]  /*0a70*/  FFMA.FTZ R0, R19, R0, -0.33332768082618713379 ;  /* 0xbeaaa9ed13007423 */ /* 0x000fc80000010000 */
[----:B------:R-:W-:-:S04]  /*0a80*/  FFMA.FTZ R19, R19, R0, RZ ;  /* 0x0000000013137223 */ /* 0x000fc800000100ff */
[----:B------:R-:W-:-:S02]  /*0a90*/  FFMA.FTZ R16, R14, R19, R14 ;  /* 0x000000130e107223 */ /* 0x000fc4000001000e */
.L_x_17:
[----:B------:R-:W-:Y:S05]  /*0aa0*/  BSYNC B0 ;  /* 0x0000000000007941 */ /* 0x000fea0003800000 */
.L_x_15:
[----:B------:R-:W-:Y:S01]  /*0ab0*/  FADD.FTZ R20, |R17|, -RZ ;  /* 0x800000ff11147221 */ /* 0x000fe20000010200 */
[----:B------:R-:W-:Y:S01]  /*0ac0*/  BSSY B0, `(.L_x_18) ;  /* 0x0000016000007945 */ /* 0x000fe20003800000 */
[----:B------:R-:W-:Y:S01]  /*0ad0*/  LOP3.LUT R18, R18, 0xfffff800, RZ, 0xc0, !PT ;  /* 0xfffff80012127812 */ /* 0x000fe200078ec0ff */
        /* <DEDUP_REMOVED lines=13> */
.L_x_19:
[----:B------:R-:W-:Y:S01]  /*0bb0*/  MOV R0, 0x3c80f082 ;  /* 0x3c80f08200007802 */ /* 0x000fe20000000f00 */
[----:B------:R-:W-:-:S04]  /*0bc0*/  FMUL R19, R17, R17 ;  /* 0x0000001111137220 */ /* 0x000fc80000400000 */
[----:B------:R-:W-:-:S04]  /*0bd0*/  FFMA.FTZ R0, R19, R0, -0.052303962409496307373 ;  /* 0xbd563cae13007423 */ /* 0x000fc80000010000 */
[----:B------:R-:W-:-:S04]  /*0be0*/  FFMA.FTZ R0, R19, R0, 0.1331529766321182251 ;  /* 0x3e08594113007423 */ /* 0x000fc80000010000 */
[----:B------:R-:W-:-:S04]  /*0bf0*/  FFMA.FTZ R0, R19, R0, -0.33332768082618713379 ;  /* 0xbeaaa9ed13007423 */ /* 0x000fc80000010000 */
[----:B------:R-:W-:-:S04]  /*0c00*/  FFMA.FTZ R0, R19, R0, RZ ;  /* 0x0000000013007223 */ /* 0x000fc800000100ff */
[----:B------:R-:W-:-:S02]  /*0c10*/  FFMA.FTZ R19, R0, R17, R17 ;  /* 0x0000001100137223 */ /* 0x000fc40000010011 */
.L_x_20:
[----:B------:R-:W-:Y:S05]  /*0c20*/  BSYNC B0 ;  /* 0x0000000000007941 */ /* 0x000fea0003800000 */
.L_x_18:
[----:B------:R-:W-:Y:S01]  /*0c30*/  FADD.FTZ R25, |R13|, -RZ ;  /* 0x800000ff0d197221 */ /* 0x000fe20000010200 */
[----:B------:R-:W-:Y:S01]  /*0c40*/  SHF.R.U32.HI R17, RZ, 0x5, R9 ;  /* 0x00000005ff117819 */ /* 0x000fe20000011609 */
[----:B------:R-:W-:Y:S01]  /*0c50*/  BSSY B0, `(.L_x_21) ;  /* 0x000001d000007945 */ /* 0x000fe20003800000 */
[----:B------:R-:W-:Y:S02]  /*0c60*/  IADD3 R21, -R18, R11, RZ ;  /* 0x0000000b12157210 */ /* 0x000fe40007ffe1ff */
[----:B------:R-:W-:Y:S02]  /*0c70*/  FSETP.GE.AND P0, PT, R25, 0.60000002384185791016, PT ;  /* 0x3f19999a1900780b */ /* 0x000fe40003f06000 */
[C---:B------:R-:W-:Y:S02]  /*0c80*/  LOP3.LUT R26, R10.reuse, 0x1, RZ, 0xfc, !PT ;  /* 0x000000010a1a7812 */ /* 0x040fe400078efcff */
[C---:B------:R-:W-:Y:S02]  /*0c90*/  LOP3.LUT R12, R10.reuse, 0x2, RZ, 0xfc, !PT ;  /* 0x000000020a0c7812 */ /* 0x040fe400078efcff */
[----:B------:R-:W-:-:S02]  /*0ca0*/  LOP3.LUT R24, R10, 0x3, RZ, 0xfc, !PT ;  /* 0x000000030a187812 */ /* 0x000fc400078efcff */
[C---:B------:R-:W-:Y:S02]  /*0cb0*/  LOP3.LUT R14, R10.reuse, 0x4, RZ, 0xfc, !PT ;  /* 0x000000040a0e7812 */ /* 0x040fe400078efcff */
[C---:B------:R-:W-:Y:S02]  /*0cc0*/  LOP3.LUT R22, R10.reuse, 0x5, RZ, 0xfc, !PT ;  /* 0x000000050a167812 */ /* 0x040fe400078efcff */
[C---:B------:R-:W-:Y:S02]  /*0cd0*/  LOP3.LUT R20, R10.reuse, 0x6, RZ, 0xfc, !PT ;  /* 0x000000060a147812 */ /* 0x040fe400078efcff */
[----:B------:R-:W-:Y:S02]  /*0ce0*/  LOP3.LUT R18, R10, 0x7, RZ, 0xfc, !PT ;  /* 0x000000070a127812 */ /* 0x000fe400078efcff */
[----:B------:R-:W-:Y:S01]  /*0cf0*/  SGXT.U32 R17, R17, 0x3 ;  /* 0x000000031111781a */ /* 0x000fe20000000000 */
[----:B------:R-:W-:Y:S05]  /*0d00*/  @!P0 BRA `(.L_x_22) ;  /* 0x000000a000008947 */ /* 0x000fea0003800000 */
[----:B------:R-:W-:Y:S01]  /*0d10*/  FMUL R0, R25, 2.8853900432586669922 ;  /* 0x4038aa3b19007820 */ /* 0x000fe20000400000 */
[----:B------:R-:W-:-:S02]  /*0d20*/  MOV R28, 0x3f800000 ;  /* 0x3f800000001c7802 */ /* 0x000fc40000000f00 */
        /* <DEDUP_REMOVED lines=8> */
.L_x_22:
[----:B------:R-:W-:Y:S01]  /*0db0*/  MOV R0, 0x3c80f082 ;  /* 0x3c80f08200007802 */ /* 0x000fe20000000f00 */
[----:B------:R-:W-:-:S04]  /*0dc0*/  FMUL R11, R13, R13 ;  /* 0x0000000d0d0b7220 */ /* 0x000fc80000400000 */
[----:B------:R-:W-:-:S04]  /*0dd0*/  FFMA.FTZ R0, R11, R0, -0.052303962409496307373 ;  /* 0xbd563cae0b007423 */ /* 0x000fc80000010000 */
[----:B------:R-:W-:-:S04]  /*0de0*/  FFMA.FTZ R0, R11, R0, 0.1331529766321182251 ;  /* 0x3e0859410b007423 */ /* 0x000fc80000010000 */
[----:B------:R-:W-:-:S04]  /*0df0*/  FFMA.FTZ R0, R11, R0, -0.33332768082618713379 ;  /* 0xbeaaa9ed0b007423 */ /* 0x000fc80000010000 */
[----:B------:R-:W-:-:S04]  /*0e00*/  FFMA.FTZ R0, R11, R0, RZ ;  /* 0x000000000b007223 */ /* 0x000fc800000100ff */
[----:B------:R-:W-:-:S02]  /*0e10*/  FFMA.FTZ R23, R0, R13, R13 ;  /* 0x0000000d00177223 */ /* 0x000fc4000001000d */
.L_x_23:
[----:B------:R-:W-:Y:S05]  /*0e20*/  BSYNC B0 ;  /* 0x0000000000007941 */ /* 0x000fea0003800000 */
.L_x_21:
[-C--:B------:R-:W-:Y:S02]  /*0e30*/  ISETP.GT.AND P0, PT, R10, R21.reuse, PT ;  /* 0x000000150a00720c */ /* 0x080fe40003f04270 */
[----:B------:R-:W-:Y:S02]  /*0e40*/  ISETP.GT.AND P1, PT, R26, R21, PT ;  /* 0x000000151a00720c */ /* 0x000fe40003f24270 */
[----:B------:R-:W-:Y:S02]  /*0e50*/  FSEL R11, RZ, -3.38953138925153547590e+38, !P0 ;  /* 0xff7f0000ff0b7808 */ /* 0x000fe40004000000 */
[----:B------:R-:W-:-:S03]  /*0e60*/  FSEL R10, RZ, -3.38953138925153547590e+38, !P1 ;  /* 0xff7f0000ff0a7808 */ /* 0x000fc60004800000 */
[----:B------:R-:W-:Y:S02]  /*0e70*/  FFMA R4, R4, 50, R11 ;  /* 0x4248000004047823 */ /* 0x000fe4000000000b */
[----:B------:R-:W-:-:S03]  /*0e80*/  FFMA R5, R5, 50, R10 ;  /* 0x4248000005057823 */ /* 0x000fc6000000000a */
[C---:B------:R-:W-:Y:S02]  /*0e90*/  FSETP.NAN.AND P1, PT, R4.reuse, R4, PT ;  /* 0x000000040400720b */ /* 0x040fe40003f28000 */
[----:B------:R-:W-:-:S04]  /*0ea0*/  FSETP.GT.AND P0, PT, R4, R5, PT ;  /* 0x000000050400720b */ /* 0x000fc80003f04000 */
[----:B------:R-:W-:Y:S02]  /*0eb0*/  FSEL R25, R4, R5, P0 ;  /* 0x0000000504197208 */ /* 0x000fe40000000000 */
[----:B------:R-:W-:Y:S02]  /*0ec0*/  ISETP.GT.AND P0, PT, R12, R21, PT ;  /* 0x000000150c00720c */ /* 0x000fe40003f04270 */
[----:B------:R-:W-:Y:S02]  /*0ed0*/  FSEL R25, R4, R25, P1 ;  /* 0x0000001904197208 */ /* 0x000fe40000800000 */
[----:B------:R-:W-:Y:S02]  /*0ee0*/  FSEL R12, RZ, -3.38953138925153547590e+38, !P0 ;  /* 0xff7f0000ff0c7808 */ /* 0x000fe40004000000 */
[----:B------:R-:W-:Y:S02]  /*0ef0*/  FSETP.NAN.AND P2, PT, R25, R25, PT ;  /* 0x000000191900720b */ /* 0x000fe40003f48000 */
[----:B------:R-:W-:Y:S01]  /*0f00*/  ISETP.GT.AND P0, PT, R24, R21, PT ;  /* 0x000000151800720c */ /* 0x000fe20003f04270 */
[----:B------:R-:W-:-:S03]  /*0f10*/  FFMA R0, R7, 50, R12 ;  /* 0x4248000007007823 */ /* 0x000fc6000000000c */
[----:B------:R-:W-:Y:S02]  /*0f20*/  FSEL R13, RZ, -3.38953138925153547590e+38, !P0 ;  /* 0xff7f0000ff0d7808 */ /* 0x000fe40004000000 */
[CC--:B------:R-:W-:Y:S02]  /*0f30*/  FSETP.GT.AND P1, PT, R25.reuse, R0.reuse, PT ;  /* 0x000000001900720b */ /* 0x0c0fe40003f24000 */
[----:B------:R-:W-:Y:S01]  /*0f40*/  ISETP.GT.AND P0, PT, R14, R21, PT ;  /* 0x000000150e00720c */ /* 0x000fe20003f04270 */
[----:B------:R-:W-:Y:S02]  /*0f50*/  FFMA R6, R6, 50, R13 ;  /* 0x4248000006067823 */ /* 0x000fe4000000000d */
[----:B------:R-:W-:Y:S02]  /*0f60*/  @!P2 FSEL R25, R25, R0, P1 ;  /* 0x000000001919a208 */ /* 0x000fe40000800000 */
[----:B------:R-:W-:Y:S02]  /*0f70*/  FSEL R14, RZ, -3.38953138925153547590e+38, !P0 ;  /* 0xff7f0000ff0e7808 */ /* 0x000fe40004000000 */
[----:B------:R-:W-:-:S02]  /*0f80*/  FSETP.NAN.AND P2, PT, R25, R25, PT ;  /* 0x000000191900720b */ /* 0x000fc40003f48000 */
[----:B------:R-:W-:Y:S01]  /*0f90*/  FSETP.GT.AND P1, PT, R25, R6, PT ;  /* 0x000000061900720b */ /* 0x000fe20003f24000 */
[----:B------:R-:W-:Y:S01]  /*0fa0*/  FFMA R24, R15, 50, R14 ;  /* 0x424800000f187823 */ /* 0x000fe2000000000e */
[----:B------:R-:W-:-:S04]  /*0fb0*/  ISETP.GT.AND P0, PT, R22, R21, PT ;  /* 0x000000151600720c */ /* 0x000fc80003f04270 */
[----:B------:R-:W-:Y:S02]  /*0fc0*/  FSEL R15, RZ, -3.38953138925153547590e+38, !P0 ;  /* 0xff7f0000ff0f7808 */ /* 0x000fe40004000000 */
[----:B------:R-:W-:-:S03]  /*0fd0*/  ISETP.GT.AND P0, PT, R20, R21, PT ;  /* 0x000000151400720c */ /* 0x000fc60003f04270 */
[----:B------:R-:W-:Y:S01]  /*0fe0*/  @!P2 FSEL R25, R25, R6, P1 ;  /* 0x000000061919a208 */ /* 0x000fe20000800000 */
[----:B------:R-:W-:Y:S01]  /*0ff0*/  FFMA R22, R16, 50, R15 ;  /* 0x4248000010167823 */ /* 0x000fe2000000000f */
[----:B------:R-:W-:Y:S02]  /*1000*/  FSEL R16, RZ, -3.38953138925153547590e+38, !P0 ;  /* 0xff7f0000ff107808 */ /* 0x000fe40004000000 */
[C---:B------:R-:W-:Y:S02]  /*1010*/  FSETP.NAN.AND P2, PT, R25.reuse, R25, PT ;  /* 0x000000191900720b */ /* 0x040fe40003f48000 */
[----:B------:R-:W-:Y:S01]  /*1020*/  FSETP.GT.AND P1, PT, R25, R24, PT ;  /* 0x000000181900720b */ /* 0x000fe20003f24000 */
[----:B------:R-:W-:Y:S01]  /*1030*/  FFMA R20, R19, 50, R16 ;  /* 0x4248000013147823 */ /* 0x000fe20000000010 */
[----:B------:R-:W-:-:S04]  /*1040*/  ISETP.GT.AND P0, PT, R18, R21, PT ;  /* 0x000000151200720c */ /* 0x000fc80003f04270 */
[----:B------:R-:W-:-:S05]  /*1050*/  FSEL R18, RZ, -3.38953138925153547590e+38, !P0 ;  /* 0xff7f0000ff127808 */ /* 0x000fca0004000000 */
[----:B------:R-:W-:Y:S01]  /*1060*/  @!P2 FSEL R25, R25, R24, P1 ;  /* 0x000000181919a208 */ /* 0x000fe20000800000 */
[----:B------:R-:W-:-:S03]  /*1070*/  FFMA R26, R23, 50, R18 ;  /* 0x42480000171a7823 */ /* 0x000fc60000000012 */
[C---:B------:R-:W-:Y:S02]  /*1080*/  FSETP.NAN.AND P2, PT, R25.reuse, R25, PT ;  /* 0x000000191900720b */ /* 0x040fe40003f48000 */
[----:B------:R-:W-:-:S11]  /*1090*/  FSETP.GT.AND P1, PT, R25, R22, PT ;  /* 0x000000161900720b */ /* 0x000fd60003f24000 */
[----:B------:R-:W-:-:S04]  /*10a0*/  @!P2 FSEL R25, R25, R22, P1 ;  /* 0x000000161919a208 */ /* 0x000fc80000800000 */
[C---:B------:R-:W-:Y:S02]  /*10b0*/  FSETP.NAN.AND P2, PT, R25.reuse, R25, PT ;  /* 0x000000191900720b */ /* 0x040fe40003f48000 */
[----:B------:R-:W-:-:S11]  /*10c0*/  FSETP.GT.AND P1, PT, R25, R20, PT ;  /* 0x000000141900720b */ /* 0x000fd60003f24000 */
[----:B------:R-:W-:Y:S02]  /*10d0*/  @!P2 FSEL R25, R25, R20, P1 ;  /* 0x000000141919a208 */ /* 0x000fe40000800000 */
[----:B------:R-:W-:Y:S02]  /*10e0*/  LOP3.LUT P2, RZ, R9, 0x1f, RZ, 0xc0, !PT ;  /* 0x0000001f09ff7812 */ /* 0x000fe4000784c0ff */
[C---:B------:R-:W-:Y:S02]  /*10f0*/  FSETP.NAN.AND P1, PT, R25.reuse, R25, PT ;  /* 0x000000191900720b */ /* 0x040fe40003f28000 */
[----:B------:R-:W-:-:S11]  /*1100*/  FSETP.GT.AND P0, PT, R25, R26, PT ;  /* 0x0000001a1900720b */ /* 0x000fd60003f04000 */
[----:B------:R-:W-:-:S04]  /*1110*/  @!P1 FSEL R25, R25, R26, P0 ;  /* 0x0000001a19199208 */ /* 0x000fc80000000000 */
[C---:B------:R-:W-:Y:S01]  /*1120*/  FSETP.NAN.AND P1, PT, R25.reuse, R25, PT ;  /* 0x000000191900720b */ /* 0x040fe20003f28000 */
[----:B------:R-:W0:Y:S02]  /*1130*/  SHFL.BFLY PT, R28, R25, 0x10, 0x1f ;  /* 0x0e001f00191c7f89 */ /* 0x000e2400000e0000 */
[----:B0-----:R-:W-:-:S13]  /*1140*/  FSETP.GT.AND P0, PT, R25, R28, PT ;  /* 0x0000001c1900720b */ /* 0x001fda0003f04000 */
        /* <DEDUP_REMOVED lines=12> */
[----:B------:R-:W-:Y:S02]  /*1210*/  @!P0 FSEL R25, R25, R28, P1 ;  /* 0x0000001c19198208 */ /* 0x000fe40000800000 */
[----:B------:R-:W-:Y:S02]  /*1220*/  ISETP.GE.AND P1, PT, R9, 0x8, PT ;  /* 0x000000080900780c */ /* 0x000fe40003f26270 */
[C---:B------:R-:W-:Y:S01]  /*1230*/  FSETP.NAN.AND P3, PT, R25.reuse, R25, PT ;  /* 0x000000191900720b */ /* 0x040fe20003f68000 */
[----:B------:R-:W0:Y:S02]  /*1240*/  SHFL.BFLY PT, R28, R25, 0x1, 0x1f ;  /* 0x0c201f00191c7f89 */ /* 0x000e2400000e0000 */
[----:B0-----:R-:W-:-:S13]  /*1250*/  FSETP.GT.AND P0, PT, R25, R28, PT ;  /* 0x0000001c1900720b */ /* 0x001fda0003f04000 */
[----:B------:R-:W-:-:S05]  /*1260*/  @!P0 FSEL R25, R25, R28, P3 ;  /* 0x0000001c19198208 */ /* 0x000fca0001800000 */
[----:B------:R-:W-:Y:S04]  /*1270*/  @!P2 STS [R17.X4], R25 ;  /* 0x000000191100a388 */ /* 0x000fe80000004800 */
[----:B------:R-:W-:Y:S06]  /*1280*/  BAR.SYNC 0x0 ;  /* 0x0000000000007b1d */ /* 0x000fec0000000000 */
[----:B------:R-:W0:Y:S04]  /*1290*/  @!P1 LDS R7, [R9.X4] ;  /* 0x0000000009079984 */ /* 0x000e280000004800 */
[----:B0-----:R-:W0:Y:S01]  /*12a0*/  SHFL.BFLY PT, R28, R7, 0x4, 0x1f ;  /* 0x0c801f00071c7f89 */ /* 0x001e2200000e0000 */
[----:B------:R-:W-:-:S02]  /*12b0*/  FSETP.NAN.AND P3, PT, R7, R7, PT ;  /* 0x000000070700720b */ /* 0x000fc40003f68000 */
[----:B0-----:R-:W-:-:S04]  /*12c0*/  FSETP.GT.AND P0, PT, R7, R28, PT ;  /* 0x0000001c0700720b */ /* 0x001fc80003f04000 */
[----:B------:R-:W-:-:S04]  /*12d0*/  FSEL R28, R7, R28, P0 ;  /* 0x0000001c071c7208 */ /* 0x000fc80000000000 */
[----:B------:R-:W-:-:S04]  /*12e0*/  FSEL R28, R7, R28, P3 ;  /* 0x0000001c071c7208 */ /* 0x000fc80001800000 */
[C---:B------:R-:W-:Y:S01]  /*12f0*/  FSETP.NAN.AND P3, PT, R28.reuse, R28, PT ;  /* 0x0000001c1c00720b */ /* 0x040fe20003f68000 */
[----:B------:R-:W0:Y:S02]  /*1300*/  SHFL.BFLY PT, R19, R28, 0x2, 0x1f ;  /* 0x0c401f001c137f89 */ /* 0x000e2400000e0000 */
[----:B0-----:R-:W-:-:S13]  /*1310*/  FSETP.GT.AND P0, PT, R28, R19, PT ;  /* 0x000000131c00720b */ /* 0x001fda0003f04000 */
[----:B------:R-:W-:Y:S02]  /*1320*/  @!P0 FSEL R28, R28, R19, P3 ;  /* 0x000000131c1c8208 */ /* 0x000fe40001800000 */
[C---:B------:R-:W-:Y:S02]  /*1330*/  LOP3.LUT P0, RZ, R9.reuse, 0x7, RZ, 0xc0, !PT ;  /* 0x0000000709ff7812 */ /* 0x040fe4000780c0ff */
[C---:B------:R-:W-:Y:S01]  /*1340*/  FSETP.NAN.AND P4, PT, R28.reuse, R28, PT ;  /* 0x0000001c1c00720b */ /* 0x040fe20003f88000 */
[----:B------:R-:W0:Y:S01]  /*1350*/  SHFL.BFLY PT, R19, R28, 0x1, 0x1f ;  /* 0x0c201f001c137f89 */ /* 0x000e2200000e0000 */
[----:B------:R-:W-:Y:S02]  /*1360*/  ISETP.LT.AND P0, PT, R9, 0x8, !P0 ;  /* 0x000000080900780c */ /* 0x000fe40004701270 */
[----:B0-----:R-:W-:-:S13]  /*1370*/  FSETP.GT.AND P3, PT, R28, R19, PT ;  /* 0x000000131c00720b */ /* 0x001fda0003f64000 */
[----:B------:R-:W-:-:S05]  /*1380*/  @!P3 FSEL R28, R28, R19, P4 ;  /* 0x000000131c1cb208 */ /* 0x000fca0002000000 */
[----:B------:R-:W-:Y:S04]  /*1390*/  @P0 STS [R9.X4], R28 ;  /* 0x0000001c09000388 */ /* 0x000fe80000004800 */
[----:B------:R-:W-:Y:S06]  /*13a0*/  BAR.SYNC 0x0 ;  /* 0x0000000000007b1d */ /* 0x000fec0000000000 */
[----:B------:R-:W0:Y:S02]  /*13b0*/  LDS R19, [RZ] ;  /* 0x00000000ff137984 */ /* 0x000e240000000800 */
[--C-:B0-----:R-:W-:Y:S01]  /*13c0*/  FADD R4, R4, -R19.reuse ;  /* 0x8000001304047221 */ /* 0x101fe20000000000 */
[--C-:B------:R-:W-:Y:S01]  /*13d0*/  FADD R5, R5, -R19.reuse ;  /* 0x8000001305057221 */ /* 0x100fe20000000000 */
[--C-:B------:R-:W-:Y:S01]  /*13e0*/  FADD R0, R0, -R19.reuse ;  /* 0x8000001300007221 */ /* 0x100fe20000000000 */
[--C-:B------:R-:W-:Y:S01]  /*13f0*/  FADD R6, R6, -R19.reuse ;  /* 0x8000001306067221 */ /* 0x100fe20000000000 */
[----:B------:R-:W-:Y:S01]  /*1400*/  FMUL R4, R4, 1.4426950216293334961 ;  /* 0x3fb8aa3b04047820 */ /* 0x000fe20000400000 */
[----:B------:R-:W-:Y:S01]  /*1410*/  FMUL R5, R5, 1.4426950216293334961 ;  /* 0x3fb8aa3b05057820 */ /* 0x000fe20000400000 */
[----:B------:R-:W-:Y:S01]  /*1420*/  FMUL R0, R0, 1.4426950216293334961 ;  /* 0x3fb8aa3b00007820 */ /* 0x000fe20000400000 */
[----:B------:R-:W-:Y:S01]  /*1430*/  FMUL R6, R6, 1.4426950216293334961 ;  /* 0x3fb8aa3b06067820 */ /* 0x000fe20000400000 */
[--C-:B------:R-:W-:Y:S01]  /*1440*/  FADD R24, R24, -R19.reuse ;  /* 0x8000001318187221 */ /* 0x100fe20000000000 */
[----:B------:R-:W-:Y:S01]  /*1450*/  FSETP.GEU.AND P5, PT, R4, -126, PT ;  /* 0xc2fc00000400780b */ /* 0x000fe20003fae000 */
[--C-:B------:R-:W-:Y:S01]  /*1460*/  FADD R22, R22, -R19.reuse ;  /* 0x8000001316167221 */ /* 0x100fe20000000000 */
[C---:B------:R-:W-:Y:S01]  /*1470*/  FSETP.GEU.AND P6, PT, R5.reuse, -126, PT ;  /* 0xc2fc00000500780b */ /* 0x040fe20003fce000 */
[----:B------:R-:W-:Y:S01]  /*1480*/  FMUL R24, R24, 1.4426950216293334961 ;  /* 0x3fb8aa3b18187820 */ /* 0x000fe20000400000 */
[----:B------:R-:W-:Y:S01]  /*1490*/  FSETP.GEU.AND P3, PT, R0, -126, PT ;  /* 0xc2fc00000000780b */ /* 0x000fe20003f6e000 */
[----:B------:R-:W-:Y:S01]  /*14a0*/  FMUL R22, R22, 1.4426950216293334961 ;  /* 0x3fb8aa3b16167820 */ /* 0x000fe20000400000 */
[----:B------:R-:W-:Y:S06]  /*14b0*/  BAR.SYNC 0x0 ;  /* 0x0000000000007b1d */ /* 0x000fec0000000000 */
[----:B------:R-:W-:Y:S01]  /*14c0*/  FSETP.GEU.AND P4, PT, R6, -126, PT ;  /* 0xc2fc00000600780b */ /* 0x000fe20003f8e000 */
[----:B------:R-:W-:Y:S01]  /*14d0*/  @!P5 FMUL R4, R4, 0.5 ;  /* 0x3f0000000404d820 */ /* 0x000fe20000400000 */
[--C-:B------:R-:W-:Y:S01]  /*14e0*/  FADD R20, R20, -R19.reuse ;  /* 0x8000001314147221 */ /* 0x100fe20000000000 */
[----:B------:R-:W-:Y:S01]  /*14f0*/  @!P6 FMUL R5, R5, 0.5 ;  /* 0x3f0000000505e820 */ /* 0x000fe20000400000 */
[----:B------:R-:W-:Y:S01]  /*1500*/  FADD R26, R26, -R19 ;  /* 0x800000131a1a7221 */ /* 0x000fe20000000000 */
[----:B------:R-:W-:Y:S01]  /*1510*/  @!P3 FMUL R0, R0, 0.5 ;  /* 0x3f0000000000b820 */ /* 0x000fe20000400000 */
[----:B------:R-:W-:Y:S01]  /*1520*/  FMUL R20, R20, 1.4426950216293334961 ;  /* 0x3fb8aa3b14147820 */ /* 0x000fe20000400000 */
[----:B------:R-:W0:Y:S01]  /*1530*/  MUFU.EX2 R4, R4 ;  /* 0x0000000400047308 */ /* 0x000e220000000800 */
[----:B------:R-:W-:-:S05]  /*1540*/  FMUL R26, R26, 1.4426950216293334961 ;  /* 0x3fb8aa3b1a1a7820 */ /* 0x000fca0000400000 */
[----:B------:R-:W-:Y:S02]  /*1550*/  @!P4 FMUL R6, R6, 0.5 ;  /* 0x3f0000000606c820 */ /* 0x000fe40000400000 */
[----:B------:R-:W1:Y:S08]  /*1560*/  MUFU.EX2 R5, R5 ;  /* 0x0000000500057308 */ /* 0x000e700000000800 */
[----:B------:R-:W2:Y:S01]  /*1570*/  MUFU.EX2 R0, R0 ;  /* 0x0000000000007308 */ /* 0x000ea20000000800 */
[----:B0-----:R-:W-:Y:S01]  /*1580*/  @!P5 FMUL R4, R4, R4 ;  /* 0x000000040404d220 */ /* 0x001fe20000400000 */
[----:B------:R-:W-:-:S03]  /*1590*/  FSETP.GEU.AND P5, PT, R24, -126, PT ;  /* 0xc2fc00001800780b */ /* 0x000fc60003fae000 */
[----:B------:R-:W-:-:S03]  /*15a0*/  FADD R4, RZ, R4 ;  /* 0x00000004ff047221 */ /* 0x000fc60000000000 */
[----:B------:R-:W0:Y:S01]  /*15b0*/  MUFU.EX2 R6, R6 ;  /* 0x0000000600067308 */ /* 0x000e220000000800 */
[----:B-1----:R-:W-:Y:S01]  /*15c0*/  @!P6 FMUL R5, R5, R5 ;  /* 0x000000050505e220 */ /* 0x002fe20000400000 */
[----:B------:R-:W-:-:S03]  /*15d0*/  FSETP.GEU.AND P6, PT, R22, -126, PT ;  /* 0xc2fc00001600780b */ /* 0x000fc60003fce000 */
[----:B------:R-:W-:Y:S02]  /*15e0*/  FADD R5, RZ, R5 ;  /* 0x00000005ff057221 */ /* 0x000fe40000000000 */
[----:B------:R-:W-:Y:S01]  /*15f0*/  @!P5 FMUL R24, R24, 0.5 ;  /* 0x3f0000001818d820 */ /* 0x000fe20000400000 */
[----:B--2---:R-:W-:Y:S01]  /*1600*/  @!P3 FMUL R0, R0, R0 ;  /* 0x000000000000b220 */ /* 0x004fe20000400000 */
[----:B------:R-:W-:Y:S01]  /*1610*/  FSETP.GEU.AND P3, PT, R20, -126, PT ;  /* 0xc2fc00001400780b */ /* 0x000fe20003f6e000 */
[----:B------:R-:W-:Y:S02]  /*1620*/  FADD R5, R4, R5 ;  /* 0x0000000504057221 */ /* 0x000fe40000000000 */
[----:B------:R-:W-:Y:S01]  /*1630*/  FADD R4, RZ, R0 ;  /* 0x00000000ff047221 */ /* 0x000fe20000000000 */
[----:B------:R-:W1:Y:S02]  /*1640*/  MUFU.EX2 R24, R24 ;  /* 0x0000001800187308 */ /* 0x000e640000000800 */
[----:B------:R-:W-:Y:S01]  /*1650*/  @!P6 FMUL R22, R22, 0.5 ;  /* 0x3f0000001616e820 */ /* 0x000fe20000400000 */
[----:B0-----:R-:W-:Y:S01]  /*1660*/  @!P4 FMUL R6, R6, R6 ;  /* 0x000000060606c220 */ /* 0x001fe20000400000 */
[----:B------:R-:W-:Y:S01]  /*1670*/  FSETP.GEU.AND P4, PT, R26, -126, PT ;  /* 0xc2fc00001a00780b */ /* 0x000fe20003f8e000 */
[----:B------:R-:W-:-:S02]  /*1680*/  FADD R5, R4, R5 ;  /* 0x0000000504057221 */ /* 0x000fc40000000000 */
[----:B------:R-:W-:Y:S01]  /*1690*/  FADD R6, RZ, R6 ;  /* 0x00000006ff067221 */ /* 0x000fe20000000000 */
[----:B------:R-:W0:Y:S01]  /*16a0*/  MUFU.EX2 R22, R22 ;  /* 0x0000001600167308 */ /* 0x000e220000000800 */
[----:B------:R-:W-:Y:S02]  /*16b0*/  @!P3 FMUL R20, R20, 0.5 ;  /* 0x3f0000001414b820 */ /* 0x000fe40000400000 */
[----:B------:R-:W-:-:S05]  /*16c0*/  FADD R5, R6, R5 ;  /* 0x0000000506057221 */ /* 0x000fca0000000000 */
[----:B------:R-:W2:Y:S01]  /*16d0*/  MUFU.EX2 R20, R20 ;  /* 0x0000001400147308 */ /* 0x000ea20000000800 */
[----:B------:R-:W-:Y:S01]  /*16e0*/  @!P4 FMUL R26, R26, 0.5 ;  /* 0x3f0000001a1ac820 */ /* 0x000fe20000400000 */
[----:B-1----:R-:W-:-:S04]  /*16f0*/  @!P5 FMUL R24, R24, R24 ;  /* 0x000000181818d220 */ /* 0x002fc80000400000 */
[----:B------:R-:W-:Y:S02]  /*1700*/  FADD R24, RZ, R24 ;  /* 0x00000018ff187221 */ /* 0x000fe40000000000 */
[----:B------:R-:W1:Y:S01]  /*1710*/  MUFU.EX2 R0, R26 ;  /* 0x0000001a00007308 */ /* 0x000e620000000800 */
[----:B0-----:R-:W-:Y:S01]  /*1720*/  @!P6 FMUL R22, R22, R22 ;  /* 0x000000161616e220 */ /* 0x001fe20000400000 */
[----:B------:R-:W-:-:S03]  /*1730*/  FADD R5, R24, R5 ;  /* 0x0000000518057221 */ /* 0x000fc60000000000 */
[----:B------:R-:W-:Y:S01]  /*1740*/  FADD R22, RZ, R22 ;  /* 0x00000016ff167221 */ /* 0x000fe20000000000 */
[----:B--2---:R-:W-:-:S03]  /*1750*/  @!P3 FMUL R20, R20, R20 ;  /* 0x000000141414b220 */ /* 0x004fc60000400000 */
[----:B------:R-:W-:Y:S01]  /*1760*/  FADD R5, R22, R5 ;  /* 0x0000000516057221 */ /* 0x000fe20000000000 */
[----:B------:R-:W-:Y:S01]  /*1770*/  FADD R20, RZ, R20 ;  /* 0x00000014ff147221 */ /* 0x000fe20000000000 */
[----:B-1----:R-:W-:-:S03]  /*1780*/  @!P4 FMUL R0, R0, R0 ;  /* 0x000000000000c220 */ /* 0x002fc60000400000 */
[----:B------:R-:W-:Y:S01]  /*1790*/  FADD R5, R20, R5 ;  /* 0x0000000514057221 */ /* 0x000fe20000000000 */
[----:B------:R-:W-:-:S04]  /*17a0*/  FADD R0, RZ, R0 ;  /* 0x00000000ff007221 */ /* 0x000fc80000000000 */
[----:B------:R-:W-:-:S05]  /*17b0*/  FADD R0, R0, R5 ;  /* 0x0000000500007221 */ /* 0x000fca0000000000 */
[----:B------:R-:W0:Y:S02]  /*17c0*/  SHFL.BFLY PT, R5, R0, 0x10, 0x1f ;  /* 0x0e001f0000057f89 */ /* 0x000e2400000e0000 */
[----:B0-----:R-:W-:-:S05]  /*17d0*/  FADD R5, R0, R5 ;  /* 0x0000000500057221 */ /* 0x001fca0000000000 */
        /* <DEDUP_REMOVED lines=8> */
[----:B------:R-:W-:Y:S04]  /*1860*/  @!P2 STS [R17.X4], R24 ;  /* 0x000000181100a388 */ /* 0x000fe80000004800 */
[----:B------:R-:W-:Y:S06]  /*1870*/  BAR.SYNC 0x0 ;  /* 0x0000000000007b1d */ /* 0x000fec0000000000 */
[----:B------:R-:W0:Y:S04]  /*1880*/  @!P1 LDS R21, [R9.X4] ;  /* 0x0000000009159984 */ /* 0x000e280000004800 */
[----:B0-----:R-:W0:Y:S02]  /*1890*/  SHFL.BFLY PT, R0, R21, 0x4, 0x1f ;  /* 0x0c801f0015007f89 */ /* 0x001e2400000e0000 */
[----:B0-----:R-:W-:-:S05]  /*18a0*/  FADD R0, R21, R0 ;  /* 0x0000000015007221 */ /* 0x001fca0000000000 */
[----:B------:R-:W0:Y:S02]  /*18b0*/  SHFL.BFLY PT, R5, R0, 0x2, 0x1f ;  /* 0x0c401f0000057f89 */ /* 0x000e2400000e0000 */
[----:B0-----:R-:W-:-:S05]  /*18c0*/  FADD R20, R0, R5 ;  /* 0x0000000500147221 */ /* 0x001fca0000000000 */
[----:B------:R-:W0:Y:S02]  /*18d0*/  SHFL.BFLY PT, R5, R20, 0x1, 0x1f ;  /* 0x0c201f0014057f89 */ /* 0x000e2400000e0000 */
[----:B0-----:R-:W-:-:S05]  /*18e0*/  FADD R22, R20, R5 ;  /* 0x0000000514167221 */ /* 0x001fca0000000000 */
[----:B------:R-:W-:Y:S04]  /*18f0*/  @P0 STS [R9.X4], R22 ;  /* 0x0000001609000388 */ /* 0x000fe80000004800 */
[----:B------:R-:W-:Y:S06]  /*1900*/  BAR.SYNC 0x0 ;  /* 0x0000000000007b1d */ /* 0x000fec0000000000 */
[----:B------:R-:W2:Y:S01]  /*1910*/  LDG.E.EF.128 R4, [R2.64] ;  /* 0x0000000402047981 */ /* 0x000ea2000c0e1d00 */
[----:B------:R-:W-:Y:S01]  /*1920*/  BSSY B0, `(.L_x_24) ;  /* 0x0000026000007945 */ /* 0x000fe20003800000 */
[----:B--2---:R-:W-:-:S02]  /*1930*/  SHF.L.U32 R17, R4, 0x10, RZ ;  /* 0x0000001004117819 */ /* 0x004fc400000006ff */
[C---:B------:R-:W-:Y:S02]  /*1940*/  PRMT R0, R5.reuse, 0x7632, R0 ;  /* 0x0000763205007816 */ /* 0x040fe40000000000 */
[----:B------:R-:W-:Y:S01]  /*1950*/  SHF.L.U32 R21, R5, 0x10, RZ ;  /* 0x0000001005157819 */ /* 0x000fe200000006ff */
[----:B------:R-:W-:Y:S01]  /*1960*/  FMUL R23, R17, 0.0625 ;  /* 0x3d80000011177820 */ /* 0x000fe20000400000 */
[----:B------:R-:W-:Y:S02]  /*1970*/  PRMT R17, R4, 0x7632, R17 ;  /* 0x0000763204117816 */ /* 0x000fe40000000011 */
[C---:B------:R-:W-:Y:S01]  /*1980*/  PRMT R5, R6.reuse, 0x7632, R5 ;  /* 0x0000763206057816 */ /* 0x040fe20000000005 */
[----:B------:R-:W-:Y:S01]  /*1990*/  FMUL R4, R23, 0.019999999552965164185 ;  /* 0x3ca3d70a17047820 */ /* 0x000fe20000400000 */
[----:B------:R-:W-:Y:S01]  /*19a0*/  SHF.L.U32 R17, R17, 0x10, RZ ;  /* 0x0000001011117819 */ /* 0x000fe200000006ff */
[----:B------:R-:W-:Y:S01]  /*19b0*/  FMUL R21, R21, 0.0625 ;  /* 0x3d80000015157820 */ /* 0x000fe20000400000 */
[----:B------:R-:W-:Y:S01]  /*19c0*/  SHF.L.U32 R6, R6, 0x10, RZ ;  /* 0x0000001006067819 */ /* 0x000fe200000006ff */
[----:B------:R-:W-:Y:S01]  /*19d0*/  FADD.FTZ R20, |R4|, -RZ ;  /* 0x800000ff04147221 */ /* 0x000fe20000010200 */
[----:B------:R-:W-:Y:S01]  /*19e0*/  SHF.L.U32 R0, R0, 0x10, RZ ;  /* 0x0000001000007819 */ /* 0x000fe200000006ff */
[----:B------:R-:W-:Y:S01]  /*19f0*/  FMUL R3, R17, 0.0625 ;  /* 0x3d80000011037820 */ /* 0x000fe20000400000 */
[----:B------:R-:W-:Y:S01]  /*1a00*/  SHF.L.U32 R9, R5, 0x10, RZ ;  /* 0x0000001005097819 */ /* 0x000fe200000006ff */
[----:B------:R-:W-:Y:S01]  /*1a10*/  FMUL R6, R6, 0.0625 ;  /* 0x3d80000006067820 */ /* 0x000fe20000400000 */
[----:B------:R-:W-:Y:S01]  /*1a20*/  FSETP.GE.AND P0, PT, R20, 0.60000002384185791016, PT ;  /* 0x3f19999a1400780b */ /* 0x000fe20003f06000 */
[----:B------:R-:W-:Y:S01]  /*1a30*/  FMUL R17, R0, 0.0625 ;  /* 0x3d80000000117820 */ /* 0x000fe20000400000 */
[----:B------:R-:W-:Y:S01]  /*1a40*/  FMUL R5, R21, 0.019999999552965164185 ;  /* 0x3ca3d70a15057820 */ /* 0x000fe20000400000 */
[----:B------:R-:W-:-:S10]  /*1a50*/  FMUL R3, R3, 0.019999999552965164185 ;  /* 0x3ca3d70a03037820 */ /* 0x000fd40000400000 */
        /* <DEDUP_REMOVED lines=11> */
.L_x_25:
[----:B------:R-:W-:Y:S01]  /*1b10*/  MOV R0, 0x3c80f082 ;  /* 0x3c80f08200007802 */ /* 0x000fe20000000f00 */
[----:B------:R-:W-:-:S04]  /*1b20*/  FMUL R21, R4, R4 ;  /* 0x0000000404157220 */ /* 0x000fc80000400000 */
[----:B------:R-:W-:-:S04]  /*1b30*/  FFMA.FTZ R0, R21, R0, -0.052303962409496307373 ;  /* 0xbd563cae15007423 */ /* 0x000fc80000010000 */
[----:B------:R-:W-:-:S04]  /*1b40*/  FFMA.FTZ R0, R21, R0, 0.1331529766321182251 ;  /* 0x3e08594115007423 */ /* 0x000fc80000010000 */
[----:B------:R-:W-:-:S04]  /*1b50*/  FFMA.FTZ R0, R21, R0, -0.33332768082618713379 ;  /* 0xbeaaa9ed15007423 */ /* 0x000fc80000010000 */
[----:B------:R-:W-:-:S04]  /*1b60*/  FFMA.FTZ R21, R21, R0, RZ ;  /* 0x0000000015157223 */ /* 0x000fc800000100ff */
[----:B------:R-:W-:-:S02]  /*1b70*/  FFMA.FTZ R2, R4, R21, R4 ;  /* 0x0000001504027223 */ /* 0x000fc40000010004 */
.L_x_26:
[----:B------:R-:W-:Y:S05]  /*1b80*/  BSYNC B0 ;  /* 0x0000000000007941 */ /* 0x000fea0003800000 */
.L_x_24:
[----:B------:R-:W-:Y:S01]  /*1b90*/  FADD.FTZ R22, |R3|, -RZ ;  /* 0x800000ff03167221 */ /* 0x000fe20000010200 */
[----:B------:R-:W-:Y:S01]  /*1ba0*/  BSSY B0, `(.L_x_27) ;  /* 0x0000017000007945 */ /* 0x000fe20003800000 */
[----:B------:R-:W-:Y:S01]  /*1bb0*/  FMUL R4, R17, 0.019999999552965164185 ;  /* 0x3ca3d70a11047820 */ /* 0x000fe20000400000 */
[----:B------:R-:W-:Y:S01]  /*1bc0*/  FMUL R9, R9, 0.0625 ;  /* 0x3d80000009097820 */ /* 0x000fe20000400000 */
        /* <DEDUP_REMOVED lines=13> */
.L_x_28:
[----:B------:R-:W-:Y:S01]  /*1ca0*/  MOV R0, 0x3c80f082 ;  /* 0x3c80f08200007802 */ /* 0x000fe20000000f00 */
[----:B------:R-:W-:-:S04]  /*1cb0*/  FMUL R21, R3, R3 ;  /* 0x0000000303157220 */ /* 0x000fc80000400000 */
[----:B------:R-:W-:-:S04]  /*1cc0*/  FFMA.FTZ R0, R21, R0, -0.052303962409496307373 ;  /* 0xbd563cae15007423 */ /* 0x000fc80000010000 */
[----:B------:R-:W-:-:S04]  /*1cd0*/  FFMA.FTZ R0, R21, R0, 0.1331529766321182251 ;  /* 0x3e08594115007423 */ /* 0x000fc80000010000 */
[----:B------:R-:W-:-:S04]  /*1ce0*/  FFMA.FTZ R0, R21, R0, -0.33332768082618713379 ;  /* 0xbeaaa9ed15007423 */ /* 0x000fc80000010000 */
[----:B------:R-:W-:-:S04]  /*1cf0*/  FFMA.FTZ R0, R21, R0, RZ ;  /* 0x0000000015007223 */ /* 0x000fc800000100ff */
[----:B------:R-:W-:-:S02]  /*1d00*/  FFMA.FTZ R3, R3, R0, R3 ;  /* 0x0000000003037223 */ /* 0x000fc40000010003 */
.L_x_29:
[----:B------:R-:W-:Y:S05]  /*1d10*/  BSYNC B0 ;  /* 0x0000000000007941 */ /* 0x000fea0003800000 */
.L_x_27:
        /* <DEDUP_REMOVED lines=17> */
.L_x_31:
[----:B------:R-:W-:Y:S01]  /*1e30*/  MOV R0, 0x3c80f082 ;  /* 0x3c80f08200007802 */ /* 0x000fe20000000f00 */
[----:B------:R-:W-:-:S04]  /*1e40*/  FMUL R21, R5, R5 ;  /* 0x0000000505157220 */ /* 0x000fc80000400000 */
[----:B------:R-:W-:-:S04]  /*1e50*/  FFMA.FTZ R0, R21, R0, -0.052303962409496307373 ;  /* 0xbd563cae15007423 */ /* 0x000fc80000010000 */
[----:B------:R-:W-:-:S04]  /*1e60*/  FFMA.FTZ R0, R21, R0, 0.1331529766321182251 ;  /* 0x3e08594115007423 */ /* 0x000fc80000010000 */
[----:B------:R-:W-:-:S04]  /*1e70*/  FFMA.FTZ R0, R21, R0, -0.33332768082618713379 ;  /* 0xbeaaa9ed15007423 */ /* 0x000fc80000010000 */
[----:B------:R-:W-:-:S04]  /*1e80*/  FFMA.FTZ R0, R21, R0, RZ ;  /* 0x0000000015007223 */ /* 0x000fc800000100ff */
[----:B------:R-:W-:-:S02]  /*1e90*/  FFMA.FTZ R5, R5, R0, R5 ;  /* 0x0000000005057223 */ /* 0x000fc40000010005 */
.L_x_32:
[----:B------:R-:W-:Y:S05]  /*1ea0*/  BSYNC B0 ;  /* 0x0000000000007941 */ /* 0x000fea0003800000 */
.L_x_30:
[----:B------:R-:W-:Y:S01]  /*1eb0*/  FADD.FTZ R22, |R4|, -RZ ;  /* 0x800000ff04167221 */ /* 0x000fe20000010200 */
[----:B------:R-:W-:Y:S01]  /*1ec0*/  BSSY B0, `(.L_x_33) ;  /* 0x0000016000007945 */ /* 0x000fe20003800000 */
[----:B------:R-:W-:Y:S01]  /*1ed0*/  FMUL R9, R9, 0.019999999552965164185 ;  /* 0x3ca3d70a09097820 */ /* 0x000fe20000400000 */
[----:B------:R-:W-:Y:S02]  /*1ee0*/  FMUL R17, R17, 0.0625 ;  /* 0x3d80000011117820 */ /* 0x000fe40000400000 */
        /* <DEDUP_REMOVED lines=12> */
.L_x_34:
[----:B------:R-:W-:Y:S01]  /*1fb0*/  MOV R0, 0x3c80f082 ;  /* 0x3c80f08200007802 */ /* 0x000fe20000000f00 */
[----:B------:R-:W-:-:S04]  /*1fc0*/  FMUL R21, R4, R4 ;  /* 0x0000000404157220 */ /* 0x000fc80000400000 */
[----:B------:R-:W-:-:S04]  /*1fd0*/  FFMA.FTZ R0, R21, R0, -0.052303962409496307373 ;  /* 0xbd563cae15007423 */ /* 0x000fc80000010000 */
[----:B------:R-:W-:-:S04]  /*1fe0*/  FFMA.FTZ R0, R21, R0, 0.1331529766321182251 ;  /* 0x3e08594115007423 */ /* 0x000fc80000010000 */
[----:B------:R-:W-:-:S04]  /*1ff0*/  FFMA.FTZ R0, R21, R0, -0.33332768082618713379 ;  /* 0xbeaaa9ed15007423 */ /* 0x000fc80000010000 */
[----:B------:R-:W-:-:S04]  /*2000*/  FFMA.FTZ R21, R21, R0, RZ ;  /* 0x0000000015157223 */ /* 0x000fc800000100ff */
[----:B------:R-:W-:-:S02]  /*2010*/  FFMA.FTZ R4, R4, R21, R4 ;  /* 0x0000001504047223 */ /* 0x000fc40000010004 */
.L_x_35:
[----:B------:R-:W-:Y:S05]  /*2020*/  BSYNC B0 ;  /* 0x0000000000007941 */ /* 0x000fea0003800000 */
.L_x_33:
[----:B------:R-:W-:Y:S01]  /*2030*/  FADD.FTZ R22, |R7|, -RZ ;  /* 0x800000ff07167221 */ /* 0x000fe20000010200 */
[----:B------:R-:W-:Y:S04]  /*2040*/  BSSY B0, `(.L_x_36) ;  /* 0x0000014000007945 */ /* 0x000fe80003800000 */
        /* <DEDUP_REMOVED lines=12> */
.L_x_37:
[----:B------:R-:W-:Y:S01]  /*2110*/  MOV R0, 0x3c80f082 ;  /* 0x3c80f08200007802 */ /* 0x000fe20000000f00 */
[----:B------:R-:W-:-:S04]  /*2120*/  FMUL R21, R7, R7 ;  /* 0x0000000707157220 */ /* 0x000fc80000400000 */
[----:B------:R-:W-:-:S04]  /*2130*/  FFMA.FTZ R0, R21, R0, -0.052303962409496307373 ;  /* 0xbd563cae15007423 */ /* 0x000fc80000010000 */
[----:B------:R-:W-:-:S04]  /*2140*/  FFMA.FTZ R0, R21, R0, 0.1331529766321182251 ;  /* 0x3e08594115007423 */ /* 0x000fc80000010000 */
[----:B------:R-:W-:-:S04]  /*2150*/  FFMA.FTZ R0, R21, R0, -0.33332768082618713379 ;  /* 0xbeaaa9ed15007423 */ /* 0x000fc80000010000 */
[----:B------:R-:W-:-:S04]  /*2160*/  FFMA.FTZ R0, R21, R0, RZ ;  /* 0x0000000015007223 */ /* 0x000fc800000100ff */
[----:B------:R-:W-:-:S02]  /*2170*/  FFMA.FTZ R7, R7, R0, R7 ;  /* 0x0000000007077223 */ /* 0x000fc40000010007 */
.L_x_38:
[----:B------:R-:W-:Y:S05]  /*2180*/  BSYNC B0 ;  /* 0x0000000000007941 */ /* 0x000fea0003800000 */
.L_x_36:
[----:B------:R-:W-:Y:S01]  /*2190*/  FADD.FTZ R22, |R9|, -RZ ;  /* 0x800000ff09167221 */ /* 0x000fe20000010200 */
[----:B------:R-:W-:Y:S01]  /*21a0*/  BSSY B0, `(.L_x_39) ;  /* 0x0000015000007945 */ /* 0x000fe20003800000 */
[----:B------:R-:W-:-:S03]  /*21b0*/  FMUL R17, R17, 0.019999999552965164185 ;  /* 0x3ca3d70a11117820 */ /* 0x000fc60000400000 */
        /* <DEDUP_REMOVED lines=12> */
.L_x_40:
[----:B------:R-:W-:Y:S01]  /*2280*/  MOV R0, 0x3c80f082 ;  /* 0x3c80f08200007802 */ /* 0x000fe20000000f00 */
[----:B------:R-:W-:-:S04]  /*2290*/  FMUL R21, R9, R9 ;  /* 0x0000000909157220 */ /* 0x000fc80000400000 */
[----:B------:R-:W-:-:S04]  /*22a0*/  FFMA.FTZ R0, R21, R0, -0.052303962409496307373 ;  /* 0xbd563cae15007423 */ /* 0x000fc80000010000 */
[----:B------:R-:W-:-:S04]  /*22b0*/  FFMA.FTZ R0, R21, R0, 0.1331529766321182251 ;  /* 0x3e08594115007423 */ /* 0x000fc80000010000 */
[----:B------:R-:W-:-:S04]  /*22c0*/  FFMA.FTZ R0, R21, R0, -0.33332768082618713379 ;  /* 0xbeaaa9ed15007423 */ /* 0x000fc80000010000 */
[----:B------:R-:W-:-:S04]  /*22d0*/  FFMA.FTZ R0, R21, R0, RZ ;  /* 0x0000000015007223 */ /* 0x000fc800000100ff */
[----:B------:R-:W-:-:S02]  /*22e0*/  FFMA.FTZ R20, R9, R0, R9 ;  /* 0x0000000009147223 */ /* 0x000fc40000010009 */
.L_x_41:
[----:B------:R-:W-:Y:S05]  /*22f0*/  BSYNC B0 ;  /* 0x0000000000007941 */ /* 0x000fea0003800000 */
.L_x_39:
[----:B------:R-:W-:Y:S01]  /*2300*/  FADD.FTZ R23, |R17|, -RZ ;  /* 0x800000ff11177221 */ /* 0x000fe20000010200 */
[----:B------:R-:W-:Y:S01]  /*2310*/  FMUL R6, R6, 0.0625 ;  /* 0x3d80000006067820 */ /* 0x000fe20000400000 */
[----:B------:R-:W-:Y:S03]  /*2320*/  BSSY B0, `(.L_x_42) ;  /* 0x0000015000007945 */ /* 0x000fe60003800000 */
[----:B------:R-:W-:Y:S01]  /*2330*/  FSETP.GE.AND P0, PT, R23, 0.60000002384185791016, PT ;  /* 0x3f19999a1700780b */ /* 0x000fe20003f06000 */
[----:B------:R-:W-:-:S12]  /*2340*/  FMUL R6, R6, 0.019999999552965164185 ;  /* 0x3ca3d70a06067820 */ /* 0x000fd80000400000 */
        /* <DEDUP_REMOVED lines=11> */
.L_x_43:
[----:B------:R-:W-:Y:S01]  /*2400*/  MOV R0, 0x3c80f082 ;  /* 0x3c80f08200007802 */ /* 0x000fe20000000f00 */
[----:B------:R-:W-:-:S04]  /*2410*/  FMUL R9, R17, R17 ;  /* 0x0000001111097220 */ /* 0x000fc80000400000 */
[----:B------:R-:W-:-:S04]  /*2420*/  FFMA.FTZ R0, R9, R0, -0.052303962409496307373 ;  /* 0xbd563cae09007423 */ /* 0x000fc80000010000 */
[----:B------:R-:W-:-:S04]  /*2430*/  FFMA.FTZ R0, R9, R0, 0.1331529766321182251 ;  /* 0x3e08594109007423 */ /* 0x000fc80000010000 */
[----:B------:R-:W-:-:S04]  /*2440*/  FFMA.FTZ R0, R9, R0, -0.33332768082618713379 ;  /* 0xbeaaa9ed09007423 */ /* 0x000fc80000010000 */
[----:B------:R-:W-:-:S04]  /*2450*/  FFMA.FTZ R0, R9, R0, RZ ;  /* 0x0000000009007223 */ /* 0x000fc800000100ff */
[----:B------:R-:W-:-:S02]  /*2460*/  FFMA.FTZ R21, R0, R17, R17 ;  /* 0x0000001100157223 */ /* 0x000fc40000010011 */
.L_x_44:
[----:B------:R-:W-:Y:S05]  /*2470*/  BSYNC B0 ;  /* 0x0000000000007941 */ /* 0x000fea0003800000 */
.L_x_42:
[----:B------:R-:W0:Y:S01]  /*2480*/  LDS R17, [RZ] ;  /* 0x00000000ff117984 */ /* 0x000e220000000800 */
[----:B------:R-:W-:Y:S01]  /*2490*/  FADD.FTZ R24, |R6|, -RZ ;  /* 0x800000ff06187221 */ /* 0x000fe20000010200 */
[----:B------:R-:W-:Y:S01]  /*24a0*/  BSSY B0, `(.L_x_45) ;  /* 0x0000015000007945 */ /* 0x000fe20003800000 */
[----:B------:R-:W-:-:S03]  /*24b0*/  SHF.R.S32.HI R9, RZ, 0x1f, R8 ;  /* 0x0000001fff097819 */ /* 0x000fc60000011408 */
[----:B------:R-:W-:-:S13]  /*24c0*/  FSETP.GE.AND P0, PT, R24, 0.60000002384185791016, PT ;  /* 0x3f19999a1800780b */ /* 0x000fda0003f06000 */
[----:B------:R-:W-:Y:S05]  /*24d0*/  @!P0 BRA `(.L_x_46) ;  /* 0x000000a000008947 */ /* 0x000fea0003800000 */
[C---:B------:R-:W-:Y:S01]  /*24e0*/  FMUL R0, R24.reuse, 2.8853900432586669922 ;  /* 0x4038aa3b18007820 */ /* 0x040fe20000400000 */
[----:B------:R-:W-:Y:S02]  /*24f0*/  MOV R23, 0x3f800000 ;  /* 0x3f80000000177802 */ /* 0x000fe40000000f00 */
[----:B------:R-:W-:-:S03]  /*2500*/  FSETP.GE.AND P0, PT, R24, 9.010913848876953125, PT ;  /* 0x41102cb41800780b */ /* 0x000fc60003f06000 */
[----:B------:R-:W1:Y:S02]  /*2510*/  MUFU.EX2 R0, R0 ;  /* 0x0000000000007308 */ /* 0x000e640000000800 */
[----:B-1----:R-:W-:-:S06]  /*2520*/  FADD R22, R0, 1 ;  /* 0x3f80000000167421 */ /* 0x002fcc0000000000 */
[----:B------:R-:W1:Y:S02]  /*2530*/  MUFU.RCP R22, R22 ;  /* 0x0000001600167308 */ /* 0x000e640000001000 */
[----:B-1----:R-:W-:-:S05]  /*2540*/  FFMA.FTZ R23, R22, -2, R23 ;  /* 0xc000000016177823 */ /* 0x002fca0000010017 */
[----:B------:R-:W-:-:S04]  /*2550*/  FSEL R23, R23, 1, !P0 ;  /* 0x3f80000017177808 */ /* 0x000fc80004000000 */
[----:B------:R-:W-:Y:S01]  /*2560*/  LOP3.LUT R23, R23, 0x80000000, R6, 0xf8, !PT ;  /* 0x8000000017177812 */ /* 0x000fe200078ef806 */
[----:B------:R-:W-:Y:S05]  /*2570*/  BRA `(.L_x_47) ;  /* 0x0000007000007947 */ /* 0x000fea0003800000 */
.L_x_46:
[----:B------:R-:W-:Y:S01]  /*2580*/  MOV R0, 0x3c80f082 ;  /* 0x3c80f08200007802 */ /* 0x000fe20000000f00 */
[----:B------:R-:W-:-:S04]  /*2590*/  FMUL R23, R6, R6 ;  /* 0x0000000606177220 */ /* 0x000fc80000400000 */
[----:B------:R-:W-:-:S04]  /*25a0*/  FFMA.FTZ R0, R23, R0, -0.052303962409496307373 ;  /* 0xbd563cae17007423 */ /* 0x000fc80000010000 */
[----:B------:R-:W-:-:S04]  /*25b0*/  FFMA.FTZ R0, R23, R0, 0.1331529766321182251 ;  /* 0x3e08594117007423 */ /* 0x000fc80000010000 */
[----:B------:R-:W-:-:S04]  /*25c0*/  FFMA.FTZ R0, R23, R0, -0.33332768082618713379 ;  /* 0xbeaaa9ed17007423 */ /* 0x000fc80000010000 */
[----:B------:R-:W-:-:S04]  /*25d0*/  FFMA.FTZ R23, R23, R0, RZ ;  /* 0x0000000017177223 */ /* 0x000fc800000100ff */
[----:B------:R-:W-:-:S02]  /*25e0*/  FFMA.FTZ R23, R23, R6, R6 ;  /* 0x0000000617177223 */ /* 0x000fc40000010006 */
.L_x_47:
[----:B------:R-:W-:Y:S05]  /*25f0*/  BSYNC B0 ;  /* 0x0000000000007941 */ /* 0x000fea0003800000 */
.L_x_45:
[----:B------:R-:W-:Y:S01]  /*2600*/  FFMA R2, R2, 50, R11 ;  /* 0x4248000002027823 */ /* 0x000fe2000000000b */
[----:B------:R-:W-:Y:S01]  /*2610*/  FFMA R10, R3, 50, R10 ;  /* 0x42480000030a7823 */ /* 0x000fe2000000000a */
[----:B------:R-:W-:Y:S01]  /*2620*/  FFMA R12, R5, 50, R12 ;  /* 0x42480000050c7823 */ /* 0x000fe2000000000c */
[----:B------:R-:W-:Y:S01]  /*2630*/  FFMA R4, R4, 50, R13 ;  /* 0x4248000004047823 */ /* 0x000fe2000000000d */
[C---:B------:R-:W-:Y:S01]  /*2640*/  FADD R2, -R19.reuse, R2 ;  /* 0x0000000213027221 */ /* 0x040fe20000000100 */
[C---:B------:R-:W-:Y:S01]  /*2650*/  FADD R10, -R19.reuse, R10 ;  /* 0x0000000a130a7221 */ /* 0x040fe20000000100 */
[----:B------:R-:W-:Y:S01]  /*2660*/  FADD R12, -R19, R12 ;  /* 0x0000000c130c7221 */ /* 0x000fe20000000100 */
[----:B------:R-:W-:Y:S01]  /*2670*/  FFMA R14, R7, 50, R14 ;  /* 0x42480000070e7823 */ /* 0x000fe2000000000e */
[----:B------:R-:W-:Y:S01]  /*2680*/  FMUL R0, R2, 1.4426950216293334961 ;  /* 0x3fb8aa3b02007820 */ /* 0x000fe20000400000 */
[----:B------:R-:W-:Y:S01]  /*2690*/  FMUL R10, R10, 1.4426950216293334961 ;  /* 0x3fb8aa3b0a0a7820 */ /* 0x000fe20000400000 */
[----:B------:R-:W-:Y:S01]  /*26a0*/  FMUL R12, R12, 1.4426950216293334961 ;  /* 0x3fb8aa3b0c0c7820 */ /* 0x000fe20000400000 */
[----:B------:R-:W-:Y:S01]  /*26b0*/  FFMA R20, R20, 50, R15 ;  /* 0x4248000014147823 */ /* 0x000fe2000000000f */
[----:B------:R-:W-:Y:S01]  /*26c0*/  FFMA R16, R21, 50, R16 ;  /* 0x4248000015107823 */ /* 0x000fe20000000010 */
[----:B------:R-:W-:Y:S01]  /*26d0*/  FSETP.GEU.AND P5, PT, R0, -126, PT ;  /* 0xc2fc00000000780b */ /* 0x000fe20003fae000 */
[----:B------:R-:W-:Y:S01]  /*26e0*/  FFMA R18, R23, 50, R18 ;  /* 0x4248000017127823 */ /* 0x000fe20000000012 */
[----:B------:R-:W-:Y:S01]  /*26f0*/  FSETP.GEU.AND P6, PT, R10, -126, PT ;  /* 0xc2fc00000a00780b */ /* 0x000fe20003fce000 */
[C---:B------:R-:W-:Y:S01]  /*2700*/  FADD R4, -R19.reuse, R4 ;  /* 0x0000000413047221 */ /* 0x040fe20000000100 */
[----:B------:R-:W-:Y:S01]  /*2710*/  FSETP.GEU.AND P0, PT, R12, -126, PT ;  /* 0xc2fc00000c00780b */ /* 0x000fe20003f0e000 */
[C---:B------:R-:W-:Y:S01]  /*2720*/  FADD R14, -R19.reuse, R14 ;  /* 0x0000000e130e7221 */ /* 0x040fe20000000100 */
[C---:B------:R-:W-:Y:S01]  /*2730*/  FADD R20, -R19.reuse, R20 ;  /* 0x0000001413147221 */ /* 0x040fe20000000100 */
[C---:B------:R-:W-:Y:S01]  /*2740*/  FADD R16, -R19.reuse, R16 ;  /* 0x0000001013107221 */ /* 0x040fe20000000100 */
[----:B------:R-:W-:Y:S01]  /*2750*/  FADD R18, -R19, R18 ;  /* 0x0000001213127221 */ /* 0x000fe20000000100 */
[----:B------:R-:W-:Y:S01]  /*2760*/  FMUL R4, R4, 1.4426950216293334961 ;  /* 0x3fb8aa3b04047820 */ /* 0x000fe20000400000 */
[----:B------:R-:W-:Y:S01]  /*2770*/  FMUL R14, R14, 1.4426950216293334961 ;  /* 0x3fb8aa3b0e0e7820 */ /* 0x000fe20000400000 */
[----:B------:R-:W-:Y:S01]  /*2780*/  FMUL R20, R20, 1.4426950216293334961 ;  /* 0x3fb8aa3b14147820 */ /* 0x000fe20000400000 */
[----:B------:R-:W-:Y:S01]  /*2790*/  FMUL R16, R16, 1.4426950216293334961 ;  /* 0x3fb8aa3b10107820 */ /* 0x000fe20000400000 */
[----:B------:R-:W-:Y:S01]  /*27a0*/  @!P5 FMUL R0, R0, 0.5 ;  /* 0x3f0000000000d820 */ /* 0x000fe20000400000 */
[----:B------:R-:W-:Y:S01]  /*27b0*/  FMUL R18, R18, 1.4426950216293334961 ;  /* 0x3fb8aa3b12127820 */ /* 0x000fe20000400000 */
[----:B------:R-:W-:Y:S01]  /*27c0*/  @!P6 FMUL R10, R10, 0.5 ;  /* 0x3f0000000a0ae820 */ /* 0x000fe20000400000 */
[----:B------:R-:W-:Y:S01]  /*27d0*/  FSETP.GEU.AND P1, PT, R4, -126, PT ;  /* 0xc2fc00000400780b */ /* 0x000fe20003f2e000 */
[----:B------:R-:W-:Y:S01]  /*27e0*/  @!P0 FMUL R12, R12, 0.5 ;  /* 0x3f0000000c0c8820 */ /* 0x000fe20000400000 */
[----:B------:R-:W-:Y:S01]  /*27f0*/  FSETP.GEU.AND P2, PT, R14, -126, PT ;  /* 0xc2fc00000e00780b */ /* 0x000fe20003f4e000 */
[----:B------:R-:W1:Y:S01]  /*2800*/  MUFU.EX2 R0, R0 ;  /* 0x0000000000007308 */ /* 0x000e620000000800 */
[----:B------:R-:W-:-:S02]  /*2810*/  FSETP.GEU.AND P3, PT, R20, -126, PT ;  /* 0xc2fc00001400780b */ /* 0x000fc40003f6e000 */
[----:B------:R-:W-:-:S05]  /*2820*/  FSETP.GEU.AND P4, PT, R16, -126, PT ;  /* 0xc2fc00001000780b */ /* 0x000fca0003f8e000 */
[----:B------:R-:W2:Y:S02]  /*2830*/  MUFU.EX2 R10, R10 ;  /* 0x0000000a000a7308 */ /* 0x000ea40000000800 */
[----:B------:R-:W-:Y:S02]  /*2840*/  @!P1 FMUL R4, R4, 0.5 ;  /* 0x3f00000004049820 */ /* 0x000fe40000400000 */
[----:B------:R-:W-:Y:S02]  /*2850*/  @!P2 FMUL R14, R14, 0.5 ;  /* 0x3f0000000e0ea820 */ /* 0x000fe40000400000 */
[----:B------:R-:W-:Y:S02]  /*2860*/  @!P3 FMUL R20, R20, 0.5 ;  /* 0x3f0000001414b820 */ /* 0x000fe40000400000 */
[----:B------:R-:W3:Y:S01]  /*2870*/  MUFU.EX2 R12, R12 ;  /* 0x0000000c000c7308 */ /* 0x000ee20000000800 */
[----:B-1----:R-:W-:Y:S01]  /*2880*/  @!P5 FMUL R0, R0, R0 ;  /* 0x000000000000d220 */ /* 0x002fe20000400000 */
[----:B------:R-:W-:Y:S01]  /*2890*/  FSETP.GEU.AND P5, PT, R18, -126, PT ;  /* 0xc2fc00001200780b */ /* 0x000fe20003fae000 */
[----:B------:R-:W-:Y:S01]  /*28a0*/  @!P4 FMUL R16, R16, 0.5 ;  /* 0x3f0000001010c820 */ /* 0x000fe20000400000 */
[----:B--2---:R-:W-:Y:S01]  /*28b0*/  @!P6 FMUL R10, R10, R10 ;  /* 0x0000000a0a0ae220 */ /* 0x004fe20000400000 */
[----:B0-----:R-:W-:-:S03]  /*28c0*/  FSETP.GT.AND P6, PT, |R17|, 8.50705917302346158658e+37, PT ;  /* 0x7e8000001100780b */ /* 0x001fc60003fc4200 */
[----:B------:R-:W0:Y:S07]  /*28d0*/  MUFU.EX2 R4, R4 ;  /* 0x0000000400047308 */ /* 0x000e2e0000000800 */
[----:B------:R-:W-:Y:S01]  /*28e0*/  @!P5 FMUL R18, R18, 0.5 ;  /* 0x3f0000001212d820 */ /* 0x000fe20000400000 */
[----:B---3--:R-:W-:Y:S01]  /*28f0*/  @!P0 FMUL R12, R12, R12 ;  /* 0x0000000c0c0c8220 */ /* 0x008fe20000400000 */
[C---:B------:R-:W-:Y:S01]  /*2900*/  FSETP.GEU.AND P0, PT, |R17|.reuse, 1.175494350822287508e-38, PT ;  /* 0x008000001100780b */ /* 0x040fe20003f0e200 */
[----:B------:R-:W1:Y:S01]  /*2910*/  MUFU.EX2 R14, R14 ;  /* 0x0000000e000e7308 */ /* 0x000e620000000800 */
[----:B------:R-:W-:Y:S01]  /*2920*/  @P6 FMUL R17, R17, 0.25 ;  /* 0x3e80000011116820 */ /* 0x000fe20000400000 */
[----:B------:R-:W-:Y:S01]  /*2930*/  @P6 FMUL R0, R0, 0.25 ;  /* 0x3e80000000006820 */ /* 0x000fe20000400000 */
[----:B------:R-:W-:Y:S01]  /*2940*/  @P6 FMUL R10, R10, 0.25 ;  /* 0x3e8000000a0a6820 */ /* 0x000fe20000400000 */
[----:B------:R-:W-:-:S04]  /*2950*/  @P6 FMUL R12, R12, 0.25 ;  /* 0x3e8000000c0c6820 */ /* 0x000fc80000400000 */
[----:B------:R-:W2:Y:S01]  /*2960*/  MUFU.EX2 R20, R20 ;  /* 0x0000001400147308 */ /* 0x000ea20000000800 */
[----:B0-----:R-:W-:Y:S01]  /*2970*/  @!P1 FMUL R4, R4, R4 ;  /* 0x0000000404049220 */ /* 0x001fe20000400000 */
[----:B------:R-:W-:Y:S02]  /*2980*/  LEA R2, P1, R8, c[0x0][0x168], 0x1 ;  /* 0x00005a0008027a11 */ /* 0x000fe400078208ff */
[----:B------:R-:W-:Y:S01]  /*2990*/  @!P0 FMUL R17, R17, 16777216 ;  /* 0x4b80000011118820 */ /* 0x000fe20000400000 */
[----:B------:R-:W-:Y:S01]  /*29a0*/  @P6 FMUL R4, R4, 0.25 ;  /* 0x3e80000004046820 */ /* 0x000fe20000400000 */
[----:B------:R-:W-:Y:S01]  /*29b0*/  @!P0 FMUL R0, R0, 16777216 ;  /* 0x4b80000000008820 */ /* 0x000fe20000400000 */
[----:B------:R-:W-:Y:S01]  /*29c0*/  @!P0 FMUL R10, R10, 16777216 ;  /* 0x4b8000000a0a8820 */ /* 0x000fe20000400000 */
[----:B------:R-:W0:Y:S01]  /*29d0*/  MUFU.EX2 R16, R16 ;  /* 0x0000001000107308 */ /* 0x000e220000000800 */
[----:B-1----:R-:W-:Y:S01]  /*29e0*/  @!P2 FMUL R14, R14, R14 ;  /* 0x0000000e0e0ea220 */ /* 0x002fe20000400000 */
[----:B------:R-:W-:Y:S01]  /*29f0*/  @!P0 FMUL R12, R12, 16777216 ;  /* 0x4b8000000c0c8820 */ /* 0x000fe20000400000 */
[----:B------:R-:W-:-:S02]  /*2a00*/  @!P0 FMUL R4, R4, 16777216 ;  /* 0x4b80000004048820 */ /* 0x000fc40000400000 */
[----:B------:R-:W-:-:S03]  /*2a10*/  @P6 FMUL R14, R14, 0.25 ;  /* 0x3e8000000e0e6820 */ /* 0x000fc60000400000 */
[----:B------:R-:W1:Y:S01]  /*2a20*/  MUFU.EX2 R3, R18 ;  /* 0x0000001200037308 */ /* 0x000e620000000800 */
[----:B--2---:R-:W-:Y:S01]  /*2a30*/  @!P3 FMUL R20, R20, R20 ;  /* 0x000000141414b220 */ /* 0x004fe20000400000 */
[----:B------:R-:W-:-:S03]  /*2a40*/  @!P0 FMUL R14, R14, 16777216 ;  /* 0x4b8000000e0e8820 */ /* 0x000fc60000400000 */
[----:B------:R-:W-:-:S03]  /*2a50*/  @P6 FMUL R20, R20, 0.25 ;  /* 0x3e80000014146820 */ /* 0x000fc60000400000 */
[----:B------:R-:W2:Y:S01]  /*2a60*/  MUFU.RCP R17, R17 ;  /* 0x0000001100117308 */ /* 0x000ea20000001000 */
[----:B0-----:R-:W-:Y:S01]  /*2a70*/  @!P4 FMUL R16, R16, R16 ;  /* 0x000000101010c220 */ /* 0x001fe20000400000 */
[----:B------:R-:W-:-:S03]  /*2a80*/  @!P0 FMUL R20, R20, 16777216 ;  /* 0x4b80000014148820 */ /* 0x000fc60000400000 */
[----:B------:R-:W-:Y:S01]  /*2a90*/  @P6 FMUL R16, R16, 0.25 ;  /* 0x3e80000010106820 */ /* 0x000fe20000400000 */
[----:B-1----:R-:W-:-:S03]  /*2aa0*/  @!P5 FMUL R3, R3, R3 ;  /* 0x000000030303d220 */ /* 0x002fc60000400000 */
[----:B------:R-:W-:Y:S01]  /*2ab0*/  @!P0 FMUL R16, R16, 16777216 ;  /* 0x4b80000010108820 */ /* 0x000fe20000400000 */
[----:B------:R-:W-:-:S04]  /*2ac0*/  @P6 FMUL R3, R3, 0.25 ;  /* 0x3e80000003036820 */ /* 0x000fc80000400000 */
[----:B------:R-:W-:Y:S01]  /*2ad0*/  @!P0 FMUL R3, R3, 16777216 ;  /* 0x4b80000003038820 */ /* 0x000fe20000400000 */
[C---:B--2---:R-:W-:Y:S01]  /*2ae0*/  FMUL R0, R17.reuse, R0 ;  /* 0x0000000011007220 */ /* 0x044fe20000400000 */
[C---:B------:R-:W-:Y:S01]  /*2af0*/  FMUL R5, R17.reuse, R10 ;  /* 0x0000000a11057220 */ /* 0x040fe20000400000 */
[C---:B------:R-:W-:Y:S01]  /*2b00*/  FMUL R12, R17.reuse, R12 ;  /* 0x0000000c110c7220 */ /* 0x040fe20000400000 */
[C---:B------:R-:W-:Y:S01]  /*2b10*/  FMUL R7, R17.reuse, R4 ;  /* 0x0000000411077220 */ /* 0x040fe20000400000 */
[C---:B------:R-:W-:Y:S01]  /*2b20*/  FMUL R14, R17.reuse, R14 ;  /* 0x0000000e110e7220 */ /* 0x040fe20000400000 */
[C---:B------:R-:W-:Y:S01]  /*2b30*/  FMUL R11, R17.reuse, R20 ;  /* 0x00000014110b7220 */ /* 0x040fe20000400000 */
[C---:B------:R-:W-:Y:S01]  /*2b40*/  FMUL R16, R17.reuse, R16 ;  /* 0x0000001011107220 */ /* 0x040fe20000400000 */
[----:B------:R-:W-:Y:S01]  /*2b50*/  FMUL R17, R17, R3 ;  /* 0x0000000311117220 */ /* 0x000fe20000400000 */
[----:B------:R-:W-:Y:S02]  /*2b60*/  F2FP.BF16.F32.PACK_AB R4, R5, R0 ;  /* 0x000000000504723e */ /* 0x000fe400000010ff */
[----:B------:R-:W-:-:S02]  /*2b70*/  F2FP.BF16.F32.PACK_AB R5, R7, R12 ;  /* 0x0000000c0705723e */ /* 0x000fc400000010ff */
[----:B------:R-:W-:Y:S02]  /*2b80*/  LEA.HI.X R3, R8, c[0x0][0x16c], R9, 0x1, P1 ;  /* 0x00005b0008037a11 */ /* 0x000fe400008f0c09 */
[----:B------:R-:W-:Y:S02]  /*2b90*/  F2FP.BF16.F32.PACK_AB R6, R11, R14 ;  /* 0x0000000e0b06723e */ /* 0x000fe400000010ff */
[----:B------:R-:W-:-:S05]  /*2ba0*/  F2FP.BF16.F32.PACK_AB R7, R17, R16 ;  /* 0x000000101107723e */ /* 0x000fca00000010ff */
[----:B------:R-:W-:Y:S01]  /*2bb0*/  STG.E.128 [R2.64], R4 ;  /* 0x0000000402007986 */ /* 0x000fe2000c101d04 */
[----:B------:R-:W-:Y:S05]  /*2bc0*/  EXIT ;  /* 0x000000000000794d */ /* 0x000fea0003800000 */
.L_x_48:
[----:B------:R-:W-:-:S00]  /*2bd0*/  BRA `(.L_x_48) ;  /* 0xfffffff000007947 */ /* 0x000fc0000383ffff */
[----:B------:R-:W-:-:S00]  /*2be0*/  NOP ;  /* 0x0000000000007918 */ /* 0x000fc00000000000 */
        /* <DEDUP_REMOVED lines=9> */
.L_x_49:


//--------------------- .nv.global.init           --------------------------
	.section	.nv.global.init,"aw",@progbits
.nv.global.init:
	.type		_$_str,@object
	.size		_$_str,(.L_0 - _$_str)
_$_str:
        /*0000*/ 	.byte	0x5f, 0x5f, 0x43, 0x55, 0x44, 0x41, 0x5f, 0x46, 0x54, 0x5a, 0x00
.L_0:


//--------------------- .nv.shared.triton__0d1d2de3de --------------------------
	.section	.nv.shared.triton__0d1d2de3de,"aw",@nobits
	.align	16
